	.target	sm_90a

	.elftype	@"ET_EXEC"


//--------------------- .note.nv.tkinfo           --------------------------
	.section	.note.nv.tkinfo,"",@"SHT_NOTE"
	.sectionflags	@"SHF_NOTE_NV_TKINFO"
	.tkinfo
        /*0018*/ 	.word	0x00000002
        /*0030*/ 	.string	""
        /*0030*/ 	.string	"ptxas"
        /*0030*/ 	.string	"Cuda compilation tools, release 13.0, V13.0.88"
        /*0030*/ 	.string	"Build cuda_13.0.r13.0/compiler.36424714_0"
        /*0030*/ 	.string	"-arch sm_90a -m 64 "



//--------------------- .note.nv.cuinfo           --------------------------
	.section	.note.nv.cuinfo,"",@"SHT_NOTE"
	.sectionflags	@"SHF_NOTE_NV_CUINFO"
        /*0018*/ 	.short	0x0002
        /*001a*/ 	.short	0x005a
        /*001c*/ 	.short	0x0082
	.zero		2


//--------------------- .nv.info                  --------------------------
	.section	.nv.info,"",@"SHT_CUDA_INFO"
	.align	4


	//----- nvinfo : EIATTR_REGCOUNT
	.align		4
        /*0000*/ 	.byte	0x04, 0x2f
        /*0002*/ 	.short	(.L_15 - .L_14)
	.align		4
.L_14:
        /*0004*/ 	.word	index@(_ZN7cutlass13device_kernelINS_4gemm6kernel13GemmUniversalIN4cute5tupleIJiiiiEEENS1_10collective13CollectiveMmaINS1_34MainloopSm90TmaGmmaWarpSpecializedILi2ENS5_IJNS4_1CILi2EEENSA_ILi1EEESC_EEENS1_35KernelTmaWarpSpecializedCooperativeEEENS5_IJNSA_ILi256EEENSA_ILi128EEENSA_ILi64EEEEEENS_10tfloat32_tENS5_IJlSC_lEEESK_SL_NS4_8TiledMMAINS4_8MMA_AtomIJNS4_4SM904GMMA30MMA_64x128x8_F32TF32TF32_SS_TNILNSP_7ScaleInE1ELSR_1EEEEEENS4_6LayoutISD_NS5_IJSC_NSA_ILi0EEESV_EEEEENS5_IJNS4_10UnderscoreESY_SY_EEEEENS4_13SM90_TMA_LOADENS4_14ComposedLayoutINS4_7SwizzleILi3ELi4ELi3EEENS4_18smem_ptr_flag_bitsILi32EEENSU_INS5_IJNSA_ILi8EEENSA_ILi32EEEEEENS5_IJS18_SC_EEEEEEEvNS4_8identityENS4_23SM90_TMA_LOAD_MULTICASTES1C_vS1D_EENS_8epilogue10collective6detail29Sm90TmaWarpSpecializedAdapterINS1H_15DefaultEpilogueISK_SL_SL_NS1G_6thread17LinearCombinationISK_Li1EffLNS1L_9ScaleType4KindE0ELNS_15FloatRoundStyleE2ESK_EENS1_15EpilogueDefaultEEEEEvvEEEEvNT_6ParamsE)
        /*0008*/ 	.word	0x000000a8


	//----- nvinfo : EIATTR_FRAME_SIZE
	.align		4
.L_15:
        /*000c*/ 	.byte	0x04, 0x11
        /*000e*/ 	.short	(.L_17 - .L_16)
	.align		4
.L_16:
        /*0010*/ 	.word	index@(_ZN7cutlass13device_kernelINS_4gemm6kernel13GemmUniversalIN4cute5tupleIJiiiiEEENS1_10collective13CollectiveMmaINS1_34MainloopSm90TmaGmmaWarpSpecializedILi2ENS5_IJNS4_1CILi2EEENSA_ILi1EEESC_EEENS1_35KernelTmaWarpSpecializedCooperativeEEENS5_IJNSA_ILi256EEENSA_ILi128EEENSA_ILi64EEEEEENS_10tfloat32_tENS5_IJlSC_lEEESK_SL_NS4_8TiledMMAINS4_8MMA_AtomIJNS4_4SM904GMMA30MMA_64x128x8_F32TF32TF32_SS_TNILNSP_7ScaleInE1ELSR_1EEEEEENS4_6LayoutISD_NS5_IJSC_NSA_ILi0EEESV_EEEEENS5_IJNS4_10UnderscoreESY_SY_EEEEENS4_13SM90_TMA_LOADENS4_14ComposedLayoutINS4_7SwizzleILi3ELi4ELi3EEENS4_18smem_ptr_flag_bitsILi32EEENSU_INS5_IJNSA_ILi8EEENSA_ILi32EEEEEENS5_IJS18_SC_EEEEEEEvNS4_8identityENS4_23SM90_TMA_LOAD_MULTICASTES1C_vS1D_EENS_8epilogue10collective6detail29Sm90TmaWarpSpecializedAdapterINS1H_15DefaultEpilogueISK_SL_SL_NS1G_6thread17LinearCombinationISK_Li1EffLNS1L_9ScaleType4KindE0ELNS_15FloatRoundStyleE2ESK_EENS1_15EpilogueDefaultEEEEEvvEEEEvNT_6ParamsE)
        /*0014*/ 	.word	0x00000000


	//----- nvinfo : EIATTR_MIN_STACK_SIZE
	.align		4
.L_17:
        /*0018*/ 	.byte	0x04, 0x12
        /*001a*/ 	.short	(.L_19 - .L_18)
	.align		4
.L_18:
        /*001c*/ 	.word	index@(_ZN7cutlass13device_kernelINS_4gemm6kernel13GemmUniversalIN4cute5tupleIJiiiiEEENS1_10collective13CollectiveMmaINS1_34MainloopSm90TmaGmmaWarpSpecializedILi2ENS5_IJNS4_1CILi2EEENSA_ILi1EEESC_EEENS1_35KernelTmaWarpSpecializedCooperativeEEENS5_IJNSA_ILi256EEENSA_ILi128EEENSA_ILi64EEEEEENS_10tfloat32_tENS5_IJlSC_lEEESK_SL_NS4_8TiledMMAINS4_8MMA_AtomIJNS4_4SM904GMMA30MMA_64x128x8_F32TF32TF32_SS_TNILNSP_7ScaleInE1ELSR_1EEEEEENS4_6LayoutISD_NS5_IJSC_NSA_ILi0EEESV_EEEEENS5_IJNS4_10UnderscoreESY_SY_EEEEENS4_13SM90_TMA_LOADENS4_14ComposedLayoutINS4_7SwizzleILi3ELi4ELi3EEENS4_18smem_ptr_flag_bitsILi32EEENSU_INS5_IJNSA_ILi8EEENSA_ILi32EEEEEENS5_IJS18_SC_EEEEEEEvNS4_8identityENS4_23SM90_TMA_LOAD_MULTICASTES1C_vS1D_EENS_8epilogue10collective6detail29Sm90TmaWarpSpecializedAdapterINS1H_15DefaultEpilogueISK_SL_SL_NS1G_6thread17LinearCombinationISK_Li1EffLNS1L_9ScaleType4KindE0ELNS_15FloatRoundStyleE2ESK_EENS1_15EpilogueDefaultEEEEEvvEEEEvNT_6ParamsE)
        /*0020*/ 	.word	0x00000000
.L_19:


//--------------------- .nv.compat                --------------------------
	.section	.nv.compat,"",@"SHT_CUDA_COMPAT_INFO"
	.align	4
        /*0000*/ 	.byte	0x02, 0x09, 0x01, 0x00, 0x02, 0x02, 0x04, 0x00, 0x02, 0x05, 0x05, 0x00, 0x03, 0x07, 0x01, 0x01
        /*0010*/ 	.byte	0x02, 0x03, 0x01, 0x00, 0x02, 0x06, 0x01, 0x00, 0x04, 0x0b, 0x08, 0x00, 0x00, 0x00, 0x00, 0x00
        /*0020*/ 	.byte	0x00, 0x00, 0x00, 0x00


//--------------------- .nv.info._ZN7cutlass13device_kernelINS_4gemm6kernel13GemmUniversalIN4cute5tupleIJiiiiEEENS1_10collective13CollectiveMmaINS1_34MainloopSm90TmaGmmaWarpSpecializedILi2ENS5_IJNS4_1CILi2EEENSA_ILi1EEESC_EEENS1_35KernelTmaWarpSpecializedCooperativeEEENS5_IJNSA_ILi256EEENSA_ILi128EEENSA_ILi64EEEEEENS_10tfloat32_tENS5_IJlSC_lEEESK_SL_NS4_8TiledMMAINS4_8MMA_AtomIJNS4_4SM904GMMA30MMA_64x128x8_F32TF32TF32_SS_TNILNSP_7ScaleInE1ELSR_1EEEEEENS4_6LayoutISD_NS5_IJSC_NSA_ILi0EEESV_EEEEENS5_IJNS4_10UnderscoreESY_SY_EEEEENS4_13SM90_TMA_LOADENS4_14ComposedLayoutINS4_7SwizzleILi3ELi4ELi3EEENS4_18smem_ptr_flag_bitsILi32EEENSU_INS5_IJNSA_ILi8EEENSA_ILi32EEEEEENS5_IJS18_SC_EEEEEEEvNS4_8identityENS4_23SM90_TMA_LOAD_MULTICASTES1C_vS1D_EENS_8epilogue10collective6detail29Sm90TmaWarpSpecializedAdapterINS1H_15DefaultEpilogueISK_SL_SL_NS1G_6thread17LinearCombinationISK_Li1EffLNS1L_9ScaleType4KindE0ELNS_15FloatRoundStyleE2ESK_EENS1_15EpilogueDefaultEEEEEvvEEEEvNT_6ParamsE --------------------------
	.section	.nv.info._ZN7cutlass13device_kernelINS_4gemm6kernel13GemmUniversalIN4cute5tupleIJiiiiEEENS1_10collective13CollectiveMmaINS1_34MainloopSm90TmaGmmaWarpSpecializedILi2ENS5_IJNS4_1CILi2EEENSA_ILi1EEESC_EEENS1_35KernelTmaWarpSpecializedCooperativeEEENS5_IJNSA_ILi256EEENSA_ILi128EEENSA_ILi64EEEEEENS_10tfloat32_tENS5_IJlSC_lEEESK_SL_NS4_8TiledMMAINS4_8MMA_AtomIJNS4_4SM904GMMA30MMA_64x128x8_F32TF32TF32_SS_TNILNSP_7ScaleInE1ELSR_1EEEEEENS4_6LayoutISD_NS5_IJSC_NSA_ILi0EEESV_EEEEENS5_IJNS4_10UnderscoreESY_SY_EEEEENS4_13SM90_TMA_LOADENS4_14ComposedLayoutINS4_7SwizzleILi3ELi4ELi3EEENS4_18smem_ptr_flag_bitsILi32EEENSU_INS5_IJNSA_ILi8EEENSA_ILi32EEEEEENS5_IJS18_SC_EEEEEEEvNS4_8identityENS4_23SM90_TMA_LOAD_MULTICASTES1C_vS1D_EENS_8epilogue10collective6detail29Sm90TmaWarpSpecializedAdapterINS1H_15DefaultEpilogueISK_SL_SL_NS1G_6thread17LinearCombinationISK_Li1EffLNS1L_9ScaleType4KindE0ELNS_15FloatRoundStyleE2ESK_EENS1_15EpilogueDefaultEEEEEvvEEEEvNT_6ParamsE,"",@"SHT_CUDA_INFO"
	.sectionflags	@""
	.align	4


	//----- nvinfo : EIATTR_CUDA_API_VERSION
	.align		4
        /*0000*/ 	.byte	0x04, 0x37
        /*0002*/ 	.short	(.L_21 - .L_20)
.L_20:
        /*0004*/ 	.word	0x00000082


	//----- nvinfo : EIATTR_KPARAM_INFO
	.align		4
.L_21:
        /*0008*/ 	.byte	0x04, 0x17
        /*000a*/ 	.short	(.L_23 - .L_22)
.L_22:
        /*000c*/ 	.word	0x00000000
        /*0010*/ 	.short	0x0000
        /*0012*/ 	.short	0x0070
        /*0014*/ 	.byte	0x00, 0xf0, 0x01, 0x10


	//----- nvinfo : EIATTR_SPARSE_MMA_MASK
	.align		4
.L_23:
        /*0018*/ 	.byte	0x03, 0x50
        /*001a*/ 	.short	0x0000


	//----- nvinfo : EIATTR_MAXREG_COUNT
	.align		4
        /*001c*/ 	.byte	0x03, 0x1b
        /*001e*/ 	.short	0x00a8


	//----- nvinfo : EIATTR_NUM_BARRIERS
	.align		4
        /*0020*/ 	.byte	0x02, 0x4c
        /*0022*/ 	.byte	0x01
	.zero		1


	//----- nvinfo : EIATTR_EXTERNS
	.align		4
        /*0024*/ 	.byte	0x04, 0x0f
        /*0026*/ 	.short	(.L_25 - .L_24)


	//   ....[0]....
	.align		4
.L_24:
        /*0028*/ 	.word	index@(__assertfail)


	//----- nvinfo : EIATTR_MERCURY_ISA_VERSION
	.align		4
.L_25:
        /*002c*/ 	.byte	0x03, 0x5f
        /*002e*/ 	.short	0x0101


	//----- nvinfo : EIATTR_INT_WARP_WIDE_INSTR_OFFSETS
	.align		4
        /*0030*/ 	.byte	0x04, 0x31
        /*0032*/ 	.short	(.L_27 - .L_26)


	//   ....[0]....
.L_26:
        /*0034*/ 	.word	0x00000440


	//   ....[1]....
        /*0038*/ 	.word	0x00000470


	//   ....[2]....
        /*003c*/ 	.word	0x00000630


	//   ....[3]....
        /*0040*/ 	.word	0x00002520


	//----- nvinfo : EIATTR_COOP_GROUP_MASK_REGIDS
	.align		4
.L_27:
        /*0044*/ 	.byte	0x04, 0x29
        /*0046*/ 	.short	(.L_29 - .L_28)


	//   ....[0]....
.L_28:
        /*0048*/ 	.word	0xffffffff


	//   ....[1]....
        /*004c*/ 	.word	0xffffffff


	//   ....[2]....
        /*0050*/ 	.word	0xffffffff


	//   ....[3]....
        /*0054*/ 	.word	0xffffffff


	//   ....[4]....
        /*0058*/ 	.word	0xffffffff


	//   ....[5]....
        /*005c*/ 	.word	0xffffffff


	//----- nvinfo : EIATTR_COOP_GROUP_INSTR_OFFSETS
	.align		4
.L_29:
        /*0060*/ 	.byte	0x04, 0x28
        /*0062*/ 	.short	(.L_31 - .L_30)


	//   ....[0]....
.L_30:
        /*0064*/ 	.word	0x00000060


	//   ....[1]....
        /*0068*/ 	.word	0x00000070


	//   ....[2]....
        /*006c*/ 	.word	0x00000130


	//   ....[3]....
        /*0070*/ 	.word	0x00000290


	//   ....[4]....
        /*0074*/ 	.word	0x000007b0


	//   ....[5]....
        /*0078*/ 	.word	0x00001200


	//----- nvinfo : EIATTR_REG_RECONFIG
	.align		4
.L_31:
        /*007c*/ 	.byte	0x01, 0x54
	.zero		2


	//----- nvinfo : EIATTR_SYSCALL_OFFSETS
	.align		4
        /*0080*/ 	.byte	0x04, 0x46
        /*0082*/ 	.short	(.L_33 - .L_32)


	//   ....[0]....
.L_32:
        /*0084*/ 	.word	0x000013c0


	//----- nvinfo : EIATTR_MBARRIER_INSTR_OFFSETS
	.align		4
.L_33:
        /*0088*/ 	.byte	0x04, 0x39
        /*008a*/ 	.short	(.L_35 - .L_34)


	//   ....[0]....
.L_34:
        /*008c*/ 	.word	0x00000230
        /*0090*/ 	.word	0x000000ff
        /*0094*/ 	.word	0x00000000
        /*0098*/ 	.short	0x0100
        /*009a*/ 	.byte	0x08
	.zero		1


	//   ....[1]....
        /*009c*/ 	.word	0x00000240
        /*00a0*/ 	.word	0x000000ff
        /*00a4*/ 	.word	0x00000010
        /*00a8*/ 	.short	0x0100
        /*00aa*/ 	.byte	0x08
	.zero		1


	//   ....[2]....
        /*00ac*/ 	.word	0x00000250
        /*00b0*/ 	.word	0x000000ff
        /*00b4*/ 	.word	0x00000008
        /*00b8*/ 	.short	0x0100
        /*00ba*/ 	.byte	0x08
	.zero		1


	//   ....[3]....
        /*00bc*/ 	.word	0x00000260
        /*00c0*/ 	.word	0x000000ff
        /*00c4*/ 	.word	0x00000018
        /*00c8*/ 	.short	0x0100
        /*00ca*/ 	.byte	0x08
	.zero		1


	//   ....[4]....
        /*00cc*/ 	.word	0x000006b0
        /*00d0*/ 	.word	0x000000ff
        /*00d4*/ 	.word	0x00000030
        /*00d8*/ 	.short	0x0100
        /*00da*/ 	.byte	0x06
	.zero		1


	//   ....[5]....
        /*00dc*/ 	.word	0x00000740
        /*00e0*/ 	.word	0x000000ff
        /*00e4*/ 	.word	0x00000038
        /*00e8*/ 	.short	0x0100
        /*00ea*/ 	.byte	0x06
	.zero		1


	//   ....[6]....
        /*00ec*/ 	.word	0x00001480
        /*00f0*/ 	.word	0x00000003
        /*00f4*/ 	.word	0x00000000
        /*00f8*/ 	.short	0x010a
        /*00fa*/ 	.byte	0x3f
	.zero		1


	//   ....[7]....
        /*00fc*/ 	.word	0x000014c0
        /*0100*/ 	.word	0x00000003
        /*0104*/ 	.word	0x00000000
        /*0108*/ 	.short	0x010a
        /*010a*/ 	.byte	0x3f
	.zero		1


	//   ....[8]....
        /*010c*/ 	.word	0x00001ce0
        /*0110*/ 	.word	0x00000005
        /*0114*/ 	.word	0x00000000
        /*0118*/ 	.short	0x010a
        /*011a*/ 	.byte	0x3f
	.zero		1


	//   ....[9]....
        /*011c*/ 	.word	0x00001d20
        /*0120*/ 	.word	0x00000005
        /*0124*/ 	.word	0x00000000
        /*0128*/ 	.short	0x010a
        /*012a*/ 	.byte	0x3f
	.zero		1


	//   ....[10]....
        /*012c*/ 	.word	0x000023c0
        /*0130*/ 	.word	0x00000005
        /*0134*/ 	.word	0x00000000
        /*0138*/ 	.short	0x0101
        /*013a*/ 	.byte	0x3f
	.zero		1


	//   ....[11]....
        /*013c*/ 	.word	0x000025a0
        /*0140*/ 	.word	0x00000003
        /*0144*/ 	.word	0x00000000
        /*0148*/ 	.short	0x0101
        /*014a*/ 	.byte	0x3f
	.zero		1


	//   ....[12]....
        /*014c*/ 	.word	0x0000b9b0
        /*0150*/ 	.word	0x00000014
        /*0154*/ 	.word	0x00000010
        /*0158*/ 	.short	0x010a
        /*015a*/ 	.byte	0x3f
	.zero		1


	//   ....[13]....
        /*015c*/ 	.word	0x0000be30
        /*0160*/ 	.word	0x00000005
        /*0164*/ 	.word	0x00000038
        /*0168*/ 	.short	0x0101
        /*016a*/ 	.byte	0x3f
	.zero		1


	//   ....[14]....
        /*016c*/ 	.word	0x0000c550
        /*0170*/ 	.word	0x00000007
        /*0174*/ 	.word	0x00000000
        /*0178*/ 	.short	0x010a
        /*017a*/ 	.byte	0x3f
	.zero		1


	//   ....[15]....
        /*017c*/ 	.word	0x0000c5d0
        /*0180*/ 	.word	0x00000003
        /*0184*/ 	.word	0x00000000
        /*0188*/ 	.short	0x010a
        /*018a*/ 	.byte	0x3f
	.zero		1


	//   ....[16]....
        /*018c*/ 	.word	0x0000c630
        /*0190*/ 	.word	0x00000003
        /*0194*/ 	.word	0x00000000
        /*0198*/ 	.short	0x010a
        /*019a*/ 	.byte	0x3f
	.zero		1


	//   ....[17]....
        /*019c*/ 	.word	0x0000c680
        /*01a0*/ 	.word	0x00000005
        /*01a4*/ 	.word	0x00000000
        /*01a8*/ 	.short	0x010a
        /*01aa*/ 	.byte	0x3f
	.zero		1


	//   ....[18]....
        /*01ac*/ 	.word	0x0000c750
        /*01b0*/ 	.word	0x00000014
        /*01b4*/ 	.word	0x00000010
        /*01b8*/ 	.short	0x010a
        /*01ba*/ 	.byte	0x3f
	.zero		1


	//   ....[19]....
        /*01bc*/ 	.word	0x0000c820
        /*01c0*/ 	.word	0x00000007
        /*01c4*/ 	.word	0x00000000
        /*01c8*/ 	.short	0x010a
        /*01ca*/ 	.byte	0x3f
	.zero		1


	//----- nvinfo : EIATTR_NUM_MBARRIERS
	.align		4
.L_35:
        /*01cc*/ 	.byte	0x03, 0x38
        /*01ce*/ 	.short	0x0006


	//----- nvinfo : EIATTR_EXIT_INSTR_OFFSETS
	.align		4
        /*01d0*/ 	.byte	0x04, 0x1c
        /*01d2*/ 	.short	(.L_37 - .L_36)


	//   ....[0]....
.L_36:
        /*01d4*/ 	.word	0x00000910


	//   ....[1]....
        /*01d8*/ 	.word	0x00001130


	//   ....[2]....
        /*01dc*/ 	.word	0x0000b0c0


	//   ....[3]....
        /*01e0*/ 	.word	0x0000b620


	//   ....[4]....
        /*01e4*/ 	.word	0x0000c620


	//----- nvinfo : EIATTR_MAX_THREADS
	.align		4
.L_37:
        /*01e8*/ 	.byte	0x04, 0x05
        /*01ea*/ 	.short	(.L_39 - .L_38)
.L_38:
        /*01ec*/ 	.word	0x00000180
        /*01f0*/ 	.word	0x00000001
        /*01f4*/ 	.word	0x00000001


	//----- nvinfo : EIATTR_CRS_STACK_SIZE
	.align		4
.L_39:
        /*01f8*/ 	.byte	0x04, 0x1e
        /*01fa*/ 	.short	(.L_41 - .L_40)
.L_40:
        /*01fc*/ 	.word	0x00000000


	//----- nvinfo : EIATTR_CBANK_PARAM_SIZE
	.align		4
.L_41:
        /*0200*/ 	.byte	0x03, 0x19
        /*0202*/ 	.short	0x0470


	//----- nvinfo : EIATTR_PARAM_CBANK
	.align		4
        /*0204*/ 	.byte	0x04, 0x0a
        /*0206*/ 	.short	(.L_43 - .L_42)
	.align		4
.L_42:
        /*0208*/ 	.word	index@(.nv.constant0._ZN7cutlass13device_kernelINS_4gemm6kernel13GemmUniversalIN4cute5tupleIJiiiiEEENS1_10collective13CollectiveMmaINS1_34MainloopSm90TmaGmmaWarpSpecializedILi2ENS5_IJNS4_1CILi2EEENSA_ILi1EEESC_EEENS1_35KernelTmaWarpSpecializedCooperativeEEENS5_IJNSA_ILi256EEENSA_ILi128EEENSA_ILi64EEEEEENS_10tfloat32_tENS5_IJlSC_lEEESK_SL_NS4_8TiledMMAINS4_8MMA_AtomIJNS4_4SM904GMMA30MMA_64x128x8_F32TF32TF32_SS_TNILNSP_7ScaleInE1ELSR_1EEEEEENS4_6LayoutISD_NS5_IJSC_NSA_ILi0EEESV_EEEEENS5_IJNS4_10UnderscoreESY_SY_EEEEENS4_13SM90_TMA_LOADENS4_14ComposedLayoutINS4_7SwizzleILi3ELi4ELi3EEENS4_18smem_ptr_flag_bitsILi32EEENSU_INS5_IJNSA_ILi8EEENSA_ILi32EEEEEENS5_IJS18_SC_EEEEEEEvNS4_8identityENS4_23SM90_TMA_LOAD_MULTICASTES1C_vS1D_EENS_8epilogue10collective6detail29Sm90TmaWarpSpecializedAdapterINS1H_15DefaultEpilogueISK_SL_SL_NS1G_6thread17LinearCombinationISK_Li1EffLNS1L_9ScaleType4KindE0ELNS_15FloatRoundStyleE2ESK_EENS1_15EpilogueDefaultEEEEEvvEEEEvNT_6ParamsE)
        /*020c*/ 	.short	0x0210
        /*020e*/ 	.short	0x0470


	//----- nvinfo : EIATTR_SW_WAR
	.align		4
.L_43:
        /*0210*/ 	.byte	0x04, 0x36
        /*0212*/ 	.short	(.L_45 - .L_44)
.L_44:
        /*0214*/ 	.word	0x00000008
.L_45:


//--------------------- .nv.callgraph             --------------------------
	.section	.nv.callgraph,"",@"SHT_CUDA_CALLGRAPH"
	.align	4
	.sectionentsize	8
	.align		4
        /*0000*/ 	.word	0x00000000
	.align		4
        /*0004*/ 	.word	0xffffffff
	.align		4
        /*0008*/ 	.word	index@(_ZN7cutlass13device_kernelINS_4gemm6kernel13GemmUniversalIN4cute5tupleIJiiiiEEENS1_10collective13CollectiveMmaINS1_34MainloopSm90TmaGmmaWarpSpecializedILi2ENS5_IJNS4_1CILi2EEENSA_ILi1EEESC_EEENS1_35KernelTmaWarpSpecializedCooperativeEEENS5_IJNSA_ILi256EEENSA_ILi128EEENSA_ILi64EEEEEENS_10tfloat32_tENS5_IJlSC_lEEESK_SL_NS4_8TiledMMAINS4_8MMA_AtomIJNS4_4SM904GMMA30MMA_64x128x8_F32TF32TF32_SS_TNILNSP_7ScaleInE1ELSR_1EEEEEENS4_6LayoutISD_NS5_IJSC_NSA_ILi0EEESV_EEEEENS5_IJNS4_10UnderscoreESY_SY_EEEEENS4_13SM90_TMA_LOADENS4_14ComposedLayoutINS4_7SwizzleILi3ELi4ELi3EEENS4_18smem_ptr_flag_bitsILi32EEENSU_INS5_IJNSA_ILi8EEENSA_ILi32EEEEEENS5_IJS18_SC_EEEEEEEvNS4_8identityENS4_23SM90_TMA_LOAD_MULTICASTES1C_vS1D_EENS_8epilogue10collective6detail29Sm90TmaWarpSpecializedAdapterINS1H_15DefaultEpilogueISK_SL_SL_NS1G_6thread17LinearCombinationISK_Li1EffLNS1L_9ScaleType4KindE0ELNS_15FloatRoundStyleE2ESK_EENS1_15EpilogueDefaultEEEEEvvEEEEvNT_6ParamsE)
	.align		4
        /*000c*/ 	.word	index@(__assertfail)
	.align		4
        /*0010*/ 	.word	0x00000000
	.align		4
        /*0014*/ 	.word	0xfffffffe
	.align		4
        /*0018*/ 	.word	0x00000000
	.align		4
        /*001c*/ 	.word	0xfffffffd
	.align		4
        /*0020*/ 	.word	0x00000000
	.align		4
        /*0024*/ 	.word	0xfffffffc


//--------------------- .nv.constant4             --------------------------
	.section	.nv.constant4,"a",@progbits
	.align	8
	.align		8
.nv.constant4:
        /*0000*/ 	.dword	__assertfail
	.align		8
        /*0008*/ 	.dword	__unnamed_1
	.align		8
        /*0010*/ 	.dword	_ZN39_INTERNAL_181a34fd_4_k_cu_5dad48f2_65694cuda3std3__45__cpo5beginE
	.align		8
        /*0018*/ 	.dword	_ZN39_INTERNAL_181a34fd_4_k_cu_5dad48f2_65694cuda3std3__45__cpo3endE
	.align		8
        /*0020*/ 	.dword	_ZN39_INTERNAL_181a34fd_4_k_cu_5dad48f2_65694cuda3std3__45__cpo6cbeginE
	.align		8
        /*0028*/ 	.dword	_ZN39_INTERNAL_181a34fd_4_k_cu_5dad48f2_65694cuda3std3__45__cpo4cendE
	.align		8
        /*0030*/ 	.dword	_ZN39_INTERNAL_181a34fd_4_k_cu_5dad48f2_65694cuda3std3__441_GLOBAL__N__181a34fd_4_k_cu_5dad48f2_65696ignoreE
	.align		8
        /*0038*/ 	.dword	_ZN39_INTERNAL_181a34fd_4_k_cu_5dad48f2_65694cuda3std3__419piecewise_constructE
	.align		8
        /*0040*/ 	.dword	_ZN39_INTERNAL_181a34fd_4_k_cu_5dad48f2_65694cuda3std3__48in_placeE
	.align		8
        /*0048*/ 	.dword	_ZN39_INTERNAL_181a34fd_4_k_cu_5dad48f2_65694cuda3std6ranges3__45__cpo4swapE
	.align		8
        /*0050*/ 	.dword	_ZN39_INTERNAL_181a34fd_4_k_cu_5dad48f2_65694cuda3std6ranges3__45__cpo9iter_moveE
	.align		8
        /*0058*/ 	.dword	_ZN39_INTERNAL_181a34fd_4_k_cu_5dad48f2_65694cute7productE
	.align		8
        /*0060*/ 	.dword	_ZN39_INTERNAL_181a34fd_4_k_cu_5dad48f2_65694cute1_E
	.align		8
        /*0068*/ 	.dword	$str$22
	.align		8
        /*0070*/ 	.dword	$str$23


//--------------------- .text._ZN7cutlass13device_kernelINS_4gemm6kernel13GemmUniversalIN4cute5tupleIJiiiiEEENS1_10collective13CollectiveMmaINS1_34MainloopSm90TmaGmmaWarpSpecializedILi2ENS5_IJNS4_1CILi2EEENSA_ILi1EEESC_EEENS1_35KernelTmaWarpSpecializedCooperativeEEENS5_IJNSA_ILi256EEENSA_ILi128EEENSA_ILi64EEEEEENS_10tfloat32_tENS5_IJlSC_lEEESK_SL_NS4_8TiledMMAINS4_8MMA_AtomIJNS4_4SM904GMMA30MMA_64x128x8_F32TF32TF32_SS_TNILNSP_7ScaleInE1ELSR_1EEEEEENS4_6LayoutISD_NS5_IJSC_NSA_ILi0EEESV_EEEEENS5_IJNS4_10UnderscoreESY_SY_EEEEENS4_13SM90_TMA_LOADENS4_14ComposedLayoutINS4_7SwizzleILi3ELi4ELi3EEENS4_18smem_ptr_flag_bitsILi32EEENSU_INS5_IJNSA_ILi8EEENSA_ILi32EEEEEENS5_IJS18_SC_EEEEEEEvNS4_8identityENS4_23SM90_TMA_LOAD_MULTICASTES1C_vS1D_EENS_8epilogue10collective6detail29Sm90TmaWarpSpecializedAdapterINS1H_15DefaultEpilogueISK_SL_SL_NS1G_6thread17LinearCombinationISK_Li1EffLNS1L_9ScaleType4KindE0ELNS_15FloatRoundStyleE2ESK_EENS1_15EpilogueDefaultEEEEEvvEEEEvNT_6ParamsE --------------------------
	.section	.text._ZN7cutlass13device_kernelINS_4gemm6kernel13GemmUniversalIN4cute5tupleIJiiiiEEENS1_10collective13CollectiveMmaINS1_34MainloopSm90TmaGmmaWarpSpecializedILi2ENS5_IJNS4_1CILi2EEENSA_ILi1EEESC_EEENS1_35KernelTmaWarpSpecializedCooperativeEEENS5_IJNSA_ILi256EEENSA_ILi128EEENSA_ILi64EEEEEENS_10tfloat32_tENS5_IJlSC_lEEESK_SL_NS4_8TiledMMAINS4_8MMA_AtomIJNS4_4SM904GMMA30MMA_64x128x8_F32TF32TF32_SS_TNILNSP_7ScaleInE1ELSR_1EEEEEENS4_6LayoutISD_NS5_IJSC_NSA_ILi0EEESV_EEEEENS5_IJNS4_10UnderscoreESY_SY_EEEEENS4_13SM90_TMA_LOADENS4_14ComposedLayoutINS4_7SwizzleILi3ELi4ELi3EEENS4_18smem_ptr_flag_bitsILi32EEENSU_INS5_IJNSA_ILi8EEENSA_ILi32EEEEEENS5_IJS18_SC_EEEEEEEvNS4_8identityENS4_23SM90_TMA_LOAD_MULTICASTES1C_vS1D_EENS_8epilogue10collective6detail29Sm90TmaWarpSpecializedAdapterINS1H_15DefaultEpilogueISK_SL_SL_NS1G_6thread17LinearCombinationISK_Li1EffLNS1L_9ScaleType4KindE0ELNS_15FloatRoundStyleE2ESK_EENS1_15EpilogueDefaultEEEEEvvEEEEvNT_6ParamsE,"ax",@progbits
	.align	128
.text._ZN7cutlass13device_kernelINS_4gemm6kernel13GemmUniversalIN4cute5tupleIJiiiiEEENS1_10collective13CollectiveMmaINS1_34MainloopSm90TmaGmmaWarpSpecializedILi2ENS5_IJNS4_1CILi2EEENSA_ILi1EEESC_EEENS1_35KernelTmaWarpSpecializedCooperativeEEENS5_IJNSA_ILi256EEENSA_ILi128EEENSA_ILi64EEEEEENS_10tfloat32_tENS5_IJlSC_lEEESK_SL_NS4_8TiledMMAINS4_8MMA_AtomIJNS4_4SM904GMMA30MMA_64x128x8_F32TF32TF32_SS_TNILNSP_7ScaleInE1ELSR_1EEEEEENS4_6LayoutISD_NS5_IJSC_NSA_ILi0EEESV_EEEEENS5_IJNS4_10UnderscoreESY_SY_EEEEENS4_13SM90_TMA_LOADENS4_14ComposedLayoutINS4_7SwizzleILi3ELi4ELi3EEENS4_18smem_ptr_flag_bitsILi32EEENSU_INS5_IJNSA_ILi8EEENSA_ILi32EEEEEENS5_IJS18_SC_EEEEEEEvNS4_8identityENS4_23SM90_TMA_LOAD_MULTICASTES1C_vS1D_EENS_8epilogue10collective6detail29Sm90TmaWarpSpecializedAdapterINS1H_15DefaultEpilogueISK_SL_SL_NS1G_6thread17LinearCombinationISK_Li1EffLNS1L_9ScaleType4KindE0ELNS_15FloatRoundStyleE2ESK_EENS1_15EpilogueDefaultEEEEEvvEEEEvNT_6ParamsE:
        .type           _ZN7cutlass13device_kernelINS_4gemm6kernel13GemmUniversalIN4cute5tupleIJiiiiEEENS1_10collective13CollectiveMmaINS1_34MainloopSm90TmaGmmaWarpSpecializedILi2ENS5_IJNS4_1CILi2EEENSA_ILi1EEESC_EEENS1_35KernelTmaWarpSpecializedCooperativeEEENS5_IJNSA_ILi256EEENSA_ILi128EEENSA_ILi64EEEEEENS_10tfloat32_tENS5_IJlSC_lEEESK_SL_NS4_8TiledMMAINS4_8MMA_AtomIJNS4_4SM904GMMA30MMA_64x128x8_F32TF32TF32_SS_TNILNSP_7ScaleInE1ELSR_1EEEEEENS4_6LayoutISD_NS5_IJSC_NSA_ILi0EEESV_EEEEENS5_IJNS4_10UnderscoreESY_SY_EEEEENS4_13SM90_TMA_LOADENS4_14ComposedLayoutINS4_7SwizzleILi3ELi4ELi3EEENS4_18smem_ptr_flag_bitsILi32EEENSU_INS5_IJNSA_ILi8EEENSA_ILi32EEEEEENS5_IJS18_SC_EEEEEEEvNS4_8identityENS4_23SM90_TMA_LOAD_MULTICASTES1C_vS1D_EENS_8epilogue10collective6detail29Sm90TmaWarpSpecializedAdapterINS1H_15DefaultEpilogueISK_SL_SL_NS1G_6thread17LinearCombinationISK_Li1EffLNS1L_9ScaleType4KindE0ELNS_15FloatRoundStyleE2ESK_EENS1_15EpilogueDefaultEEEEEvvEEEEvNT_6ParamsE,@function
        .size           _ZN7cutlass13device_kernelINS_4gemm6kernel13GemmUniversalIN4cute5tupleIJiiiiEEENS1_10collective13CollectiveMmaINS1_34MainloopSm90TmaGmmaWarpSpecializedILi2ENS5_IJNS4_1CILi2EEENSA_ILi1EEESC_EEENS1_35KernelTmaWarpSpecializedCooperativeEEENS5_IJNSA_ILi256EEENSA_ILi128EEENSA_ILi64EEEEEENS_10tfloat32_tENS5_IJlSC_lEEESK_SL_NS4_8TiledMMAINS4_8MMA_AtomIJNS4_4SM904GMMA30MMA_64x128x8_F32TF32TF32_SS_TNILNSP_7ScaleInE1ELSR_1EEEEEENS4_6LayoutISD_NS5_IJSC_NSA_ILi0EEESV_EEEEENS5_IJNS4_10UnderscoreESY_SY_EEEEENS4_13SM90_TMA_LOADENS4_14ComposedLayoutINS4_7SwizzleILi3ELi4ELi3EEENS4_18smem_ptr_flag_bitsILi32EEENSU_INS5_IJNSA_ILi8EEENSA_ILi32EEEEEENS5_IJS18_SC_EEEEEEEvNS4_8identityENS4_23SM90_TMA_LOAD_MULTICASTES1C_vS1D_EENS_8epilogue10collective6detail29Sm90TmaWarpSpecializedAdapterINS1H_15DefaultEpilogueISK_SL_SL_NS1G_6thread17LinearCombinationISK_Li1EffLNS1L_9ScaleType4KindE0ELNS_15FloatRoundStyleE2ESK_EENS1_15EpilogueDefaultEEEEEvvEEEEvNT_6ParamsE,(.L_x_319 - _ZN7cutlass13device_kernelINS_4gemm6kernel13GemmUniversalIN4cute5tupleIJiiiiEEENS1_10collective13CollectiveMmaINS1_34MainloopSm90TmaGmmaWarpSpecializedILi2ENS5_IJNS4_1CILi2EEENSA_ILi1EEESC_EEENS1_35KernelTmaWarpSpecializedCooperativeEEENS5_IJNSA_ILi256EEENSA_ILi128EEENSA_ILi64EEEEEENS_10tfloat32_tENS5_IJlSC_lEEESK_SL_NS4_8TiledMMAINS4_8MMA_AtomIJNS4_4SM904GMMA30MMA_64x128x8_F32TF32TF32_SS_TNILNSP_7ScaleInE1ELSR_1EEEEEENS4_6LayoutISD_NS5_IJSC_NSA_ILi0EEESV_EEEEENS5_IJNS4_10UnderscoreESY_SY_EEEEENS4_13SM90_TMA_LOADENS4_14ComposedLayoutINS4_7SwizzleILi3ELi4ELi3EEENS4_18smem_ptr_flag_bitsILi32EEENSU_INS5_IJNSA_ILi8EEENSA_ILi32EEEEEENS5_IJS18_SC_EEEEEEEvNS4_8identityENS4_23SM90_TMA_LOAD_MULTICASTES1C_vS1D_EENS_8epilogue10collective6detail29Sm90TmaWarpSpecializedAdapterINS1H_15DefaultEpilogueISK_SL_SL_NS1G_6thread17LinearCombinationISK_Li1EffLNS1L_9ScaleType4KindE0ELNS_15FloatRoundStyleE2ESK_EENS1_15EpilogueDefaultEEEEEvvEEEEvNT_6ParamsE)
        .other          _ZN7cutlass13device_kernelINS_4gemm6kernel13GemmUniversalIN4cute5tupleIJiiiiEEENS1_10collective13CollectiveMmaINS1_34MainloopSm90TmaGmmaWarpSpecializedILi2ENS5_IJNS4_1CILi2EEENSA_ILi1EEESC_EEENS1_35KernelTmaWarpSpecializedCooperativeEEENS5_IJNSA_ILi256EEENSA_ILi128EEENSA_ILi64EEEEEENS_10tfloat32_tENS5_IJlSC_lEEESK_SL_NS4_8TiledMMAINS4_8MMA_AtomIJNS4_4SM904GMMA30MMA_64x128x8_F32TF32TF32_SS_TNILNSP_7ScaleInE1ELSR_1EEEEEENS4_6LayoutISD_NS5_IJSC_NSA_ILi0EEESV_EEEEENS5_IJNS4_10UnderscoreESY_SY_EEEEENS4_13SM90_TMA_LOADENS4_14ComposedLayoutINS4_7SwizzleILi3ELi4ELi3EEENS4_18smem_ptr_flag_bitsILi32EEENSU_INS5_IJNSA_ILi8EEENSA_ILi32EEEEEENS5_IJS18_SC_EEEEEEEvNS4_8identityENS4_23SM90_TMA_LOAD_MULTICASTES1C_vS1D_EENS_8epilogue10collective6detail29Sm90TmaWarpSpecializedAdapterINS1H_15DefaultEpilogueISK_SL_SL_NS1G_6thread17LinearCombinationISK_Li1EffLNS1L_9ScaleType4KindE0ELNS_15FloatRoundStyleE2ESK_EENS1_15EpilogueDefaultEEEEEvvEEEEvNT_6ParamsE,@"STO_CUDA_ENTRY STV_DEFAULT"
_ZN7cutlass13device_kernelINS_4gemm6kernel13GemmUniversalIN4cute5tupleIJiiiiEEENS1_10collective13CollectiveMmaINS1_34MainloopSm90TmaGmmaWarpSpecializedILi2ENS5_IJNS4_1CILi2EEENSA_ILi1EEESC_EEENS1_35KernelTmaWarpSpecializedCooperativeEEENS5_IJNSA_ILi256EEENSA_ILi128EEENSA_ILi64EEEEEENS_10tfloat32_tENS5_IJlSC_lEEESK_SL_NS4_8TiledMMAINS4_8MMA_AtomIJNS4_4SM904GMMA30MMA_64x128x8_F32TF32TF32_SS_TNILNSP_7ScaleInE1ELSR_1EEEEEENS4_6LayoutISD_NS5_IJSC_NSA_ILi0EEESV_EEEEENS5_IJNS4_10UnderscoreESY_SY_EEEEENS4_13SM90_TMA_LOADENS4_14ComposedLayoutINS4_7SwizzleILi3ELi4ELi3EEENS4_18smem_ptr_flag_bitsILi32EEENSU_INS5_IJNSA_ILi8EEENSA_ILi32EEEEEENS5_IJS18_SC_EEEEEEEvNS4_8identityENS4_23SM90_TMA_LOAD_MULTICASTES1C_vS1D_EENS_8epilogue10collective6detail29Sm90TmaWarpSpecializedAdapterINS1H_15DefaultEpilogueISK_SL_SL_NS1G_6thread17LinearCombinationISK_Li1EffLNS1L_9ScaleType4KindE0ELNS_15FloatRoundStyleE2ESK_EENS1_15EpilogueDefaultEEEEEvvEEEEvNT_6ParamsE:
[----:B------:R-:W0:Y:S01]  /*0000*/  LDC R1, c[0x0][0x28] ;  /* 0x00000a00ff017b82 */ /* 0x000e220000000800 */
[----:B------:R-:W1:Y:S01]  /*0010*/  S2R R18, SR_TID.X ;  /* 0x0000000000127919 */ /* 0x000e620000002100 */
[----:B------:R-:W-:Y:S01]  /*0020*/  ELECT P0, URZ, PT ;  /* 0x00000000003f782f */ /* 0x000fe20003800000 */
[----:B------:R-:W-:Y:S01]  /*0030*/  BSSY B0, `(.L_x_0) ;  /* 0x000000f000007945 */ /* 0x000fe20003800000 */
[--C-:B-1----:R-:W-:Y:S02]  /*0040*/  SHF.R.U32.HI R0, RZ, 0x5, R18.reuse ;  /* 0x00000005ff007819 */ /* 0x102fe40000011612 */
[----:B------:R-:W-:-:S03]  /*0050*/  SHF.R.U32.HI R3, RZ, 0x7, R18 ;  /* 0x00000007ff037819 */ /* 0x000fc60000011612 */
[----:B------:R-:W1:Y:S04]  /*0060*/  SHFL.IDX PT, R2, R0, RZ, 0x1f ;  /* 0x00001fff00027589 */ /* 0x000e6800000e0000 */
[----:B------:R2:W3:Y:S01]  /*0070*/  SHFL.IDX PT, R5, R3, RZ, 0x1f ;  /* 0x00001fff03057589 */ /* 0x0004e200000e0000 */
[----:B-1----:R-:W-:-:S13]  /*0080*/  ISETP.NE.OR P0, PT, R2, RZ, !P0 ;  /* 0x000000ff0200720c */ /* 0x002fda0004705670 */
[----:B0-23--:R-:W-:Y:S05]  /*0090*/  @P0 BRA `(.L_x_1) ;  /* 0x0000000000200947 */ /* 0x00dfea0003800000 */
[----:B------:R-:W-:Y:S02]  /*00a0*/  ULDC.64 UR4, c[0x0][0x198] ;  /* 0x0000660000047ab9 */ /* 0x000fe40000000a00 */
[----:B------:R-:W-:Y:S02]  /*00b0*/  UIADD3 UR6, UP0, UR4, 0xf0, URZ ;  /* 0x000000f004067890 */ /* 0x000fe4000ff1e03f */
[----:B------:R-:W-:Y:S02]  /*00c0*/  UIADD3 UR4, UP1, UR4, 0x1f0, URZ ;  /* 0x000001f004047890 */ /* 0x000fe4000ff3e03f */
[----:B------:R-:W-:Y:S02]  /*00d0*/  UIADD3.X UR7, URZ, UR5, URZ, UP0, !UPT ;  /* 0x000000053f077290 */ /* 0x000fe400087fe43f */
[----:B------:R-:W-:-:S07]  /*00e0*/  UIADD3.X UR5, URZ, UR5, URZ, UP1, !UPT ;  /* 0x000000053f057290 */ /* 0x000fce0008ffe43f */
[----:B------:R0:W-:Y:S02]  /*00f0*/  UTMACCTL.PF [UR6] ;  /* 0x00000000060079b9 */ /* 0x0001e40008040000 */
[----:B------:R0:W-:Y:S02]  /*0100*/  UTMACCTL.PF [UR4] ;  /* 0x00000000040079b9 */ /* 0x0001e40008040000 */
[----:B0-----:R-:W-:Y:S01]  /*0110*/  NOP ;  /* 0x0000000000007918 */ /* 0x001fe20000000000 */
.L_x_1:
[----:B------:R-:W-:Y:S05]  /*0120*/  BSYNC B0 ;  /* 0x0000000000007941 */ /* 0x000fea0003800000 */
.L_x_0:
[----:B------:R-:W0:Y:S02]  /*0130*/  SHFL.IDX PT, R3, R0, RZ, 0x1f ;  /* 0x00001fff00037589 */ /* 0x000e2400000e0000 */
[----:B0-----:R-:W-:-:S13]  /*0140*/  ISETP.NE.AND P0, PT, R3, RZ, PT ;  /* 0x000000ff0300720c */ /* 0x001fda0003f05270 */
[----:B------:R-:W-:Y:S05]  /*0150*/  @P0 BRA `(.L_x_2) ;  /* 0x0000000000480947 */ /* 0x000fea0003800000 */
[----:B------:R-:W0:Y:S01]  /*0160*/  S2UR UR8, SR_CgaCtaId ;  /* 0x00000000000879c3 */ /* 0x000e220000008800 */
[----:B------:R-:W-:Y:S01]  /*0170*/  UMOV UR4, 0x400 ;  /* 0x0000040000047882 */ /* 0x000fe20000000000 */
[----:B------:R-:W-:Y:S01]  /*0180*/  UMOV UR5, 0x1 ;  /* 0x0000000100057882 */ /* 0x000fe20000000000 */
[----:B------:R-:W-:Y:S01]  /*0190*/  UMOV UR6, 0x4 ;  /* 0x0000000400067882 */ /* 0x000fe20000000000 */
[----:B------:R-:W-:Y:S01]  /*01a0*/  ELECT P0, URZ, PT ;  /* 0x00000000003f782f */ /* 0x000fe20003800000 */
[----:B------:R-:W-:-:S04]  /*01b0*/  UIADD3 UR6, -UR6, 0x100000, URZ ;  /* 0x0010000006067890 */ /* 0x000fc8000fffe13f */
[----:B------:R-:W-:Y:S02]  /*01c0*/  USHF.L.U32 UR7, UR6, 0xb, URZ ;  /* 0x0000000b06077899 */ /* 0x000fe4000800063f */
[----:B------:R-:W-:Y:S02]  /*01d0*/  USHF.L.U32 UR6, UR6, 0x1, URZ ;  /* 0x0000000106067899 */ /* 0x000fe4000800063f */
[----:B0-----:R-:W-:Y:S02]  /*01e0*/  ULEA UR8, UR8, UR4, 0x18 ;  /* 0x0000000408087291 */ /* 0x001fe4000f8ec03f */
[----:B------:R-:W-:-:S04]  /*01f0*/  UIADD3 UR4, -UR5, 0x100000, URZ ;  /* 0x0010000005047890 */ /* 0x000fc8000fffe13f */
[----:B------:R-:W-:Y:S02]  /*0200*/  USHF.L.U32 UR5, UR4, 0xb, URZ ;  /* 0x0000000b04057899 */ /* 0x000fe4000800063f */
[----:B------:R-:W-:Y:S01]  /*0210*/  USHF.L.U32 UR4, UR4, 0x1, URZ ;  /* 0x0000000104047899 */ /* 0x000fe2000800063f */
[----:B------:R-:W0:Y:S11]  /*0220*/  FENCE.VIEW.ASYNC.S ;  /* 0x00000000000073c6 */ /* 0x000e360000000000 */
[----:B0-----:R0:W1:Y:S01]  /*0230*/  SYNCS.EXCH.64 URZ, [UR8], UR4 ;  /* 0x00000004083f75b2 */ /* 0x0010620008000100 */
[----:B------:R0:W2:Y:S01]  /*0240*/  SYNCS.EXCH.64 URZ, [UR8+0x10], UR6 ;  /* 0x00001006083f75b2 */ /* 0x0000a20008000100 */
[----:B------:R0:W3:Y:S01]  /*0250*/  SYNCS.EXCH.64 URZ, [UR8+0x8], UR4 ;  /* 0x00000804083f75b2 */ /* 0x0000e20008000100 */
[----:B------:R0:W4:Y:S01]  /*0260*/  SYNCS.EXCH.64 URZ, [UR8+0x18], UR6 ;  /* 0x00001806083f75b2 */ /* 0x0001220008000100 */
[----:B------:R-:W-:Y:S01]  /*0270*/  NOP ;  /* 0x0000000000007918 */ /* 0x000fe20000000000 */
.L_x_2:
[----:B------:R-:W-:Y:S01]  /*0280*/  SHF.R.S32.HI R7, RZ, 0x1f, R18 ;  /* 0x0000001fff077819 */ /* 0x000fe20000011412 */
[----:B------:R-:W5:Y:S01]  /*0290*/  SHFL.IDX PT, R0, R0, RZ, 0x1f ;  /* 0x00001fff00007589 */ /* 0x000f6200000e0000 */
[----:B0-----:R-:W0:Y:S01]  /*02a0*/  S2UR UR8, SR_CTAID.X ;  /* 0x00000000000879c3 */ /* 0x001e220000002500 */
[----:B------:R-:W-:Y:S02]  /*02b0*/  ELECT P0, URZ, PT ;  /* 0x00000000003f782f */ /* 0x000fe40003800000 */
[----:B------:R-:W-:Y:S01]  /*02c0*/  LEA.HI R7, R7, R18, RZ, 0x7 ;  /* 0x0000001207077211 */ /* 0x000fe200078f38ff */
[----:B------:R-:W1:Y:S01]  /*02d0*/  S2R R4, SR_CTAID.Y ;  /* 0x0000000000047919 */ /* 0x000e620000002600 */
[----:B------:R-:W-:Y:S01]  /*02e0*/  SHF.R.S32.HI R8, RZ, 0x1f, R3 ;  /* 0x0000001fff087819 */ /* 0x000fe20000011403 */
[----:B------:R-:W-:Y:S01]  /*02f0*/  ULDC UR4, c[0x0][0x150] ;  /* 0x0000540000047ab9 */ /* 0x000fe20000000800 */
[----:B------:R-:W-:Y:S01]  /*0300*/  LOP3.LUT R7, R7, 0xffffff80, RZ, 0xc0, !PT ;  /* 0xffffff8007077812 */ /* 0x000fe200078ec0ff */
[----:B------:R-:W-:Y:S01]  /*0310*/  NOP ;  /* 0x0000000000007918 */ /* 0x000fe20000000000 */
[----:B------:R-:W-:Y:S01]  /*0320*/  LEA.HI R8, R8, R3, RZ, 0x2 ;  /* 0x0000000308087211 */ /* 0x000fe200078f10ff */
[----:B------:R-:W2:Y:S01]  /*0330*/  LDC R10, c[0x0][0x144] ;  /* 0x00005100ff0a7b82 */ /* 0x000ea20000000800 */
[----:B------:R-:W-:Y:S01]  /*0340*/  NOP ;  /* 0x0000000000007918 */ /* 0x000fe20000000000 */
[----:B------:R-:W-:Y:S01]  /*0350*/  IMAD.IADD R6, R18, 0x1, -R7 ;  /* 0x0000000112067824 */ /* 0x000fe200078e0a07 */
[----:B------:R-:W-:Y:S01]  /*0360*/  LOP3.LUT R8, R8, 0x3ffffffc, RZ, 0xc0, !PT ;  /* 0x3ffffffc08087812 */ /* 0x000fe200078ec0ff */
[----:B------:R-:W-:Y:S01]  /*0370*/  IMAD.MOV.U32 R22, RZ, RZ, 0x1 ;  /* 0x00000001ff167424 */ /* 0x000fe200078e00ff */
[----:B------:R-:W-:-:S02]  /*0380*/  ISETP.NE.AND P3, PT, R5, RZ, PT ;  /* 0x000000ff0500720c */ /* 0x000fc40003f65270 */
[----:B------:R-:W-:Y:S01]  /*0390*/  SHF.R.S32.HI R7, RZ, 0x1f, R6 ;  /* 0x0000001fff077819 */ /* 0x000fe20000011406 */
[----:B------:R-:W-:Y:S01]  /*03a0*/  IMAD.IADD R8, R3, 0x1, -R8 ;  /* 0x0000000103087824 */ /* 0x000fe200078e0a08 */
[----:B------:R-:W3:Y:S02]  /*03b0*/  LDC R13, c[0x0][0x140] ;  /* 0x00005000ff0d7b82 */ /* 0x000ee40000000800 */
[----:B------:R-:W-:Y:S02]  /*03c0*/  LEA.HI R7, R7, R6, RZ, 0x3 ;  /* 0x0000000607077211 */ /* 0x000fe400078f18ff */
[----:B-----5:R-:W-:Y:S02]  /*03d0*/  ISETP.NE.OR P0, PT, R0, RZ, !P0 ;  /* 0x000000ff0000720c */ /* 0x020fe40004705670 */
[--C-:B------:R-:W-:Y:S02]  /*03e0*/  SHF.R.S32.HI R0, RZ, 0x3, R7.reuse ;  /* 0x00000003ff007819 */ /* 0x100fe40000011407 */
[----:B------:R-:W-:-:S02]  /*03f0*/  SHF.R.S32.HI R7, RZ, 0x1f, R7 ;  /* 0x0000001fff077819 */ /* 0x000fc40000011407 */
[----:B0-----:R-:W-:Y:S02]  /*0400*/  I2FP.F32.U32 R9, UR8 ;  /* 0x0000000800097c45 */ /* 0x001fe40008201000 */
[----:B------:R-:W-:-:S03]  /*0410*/  LEA.HI R7, R7, R0, RZ, 0x2 ;  /* 0x0000000007077211 */ /* 0x000fc600078f10ff */
[----:B------:R-:W-:Y:S01]  /*0420*/  FMUL R9, R9, UR4 ;  /* 0x0000000409097c20 */ /* 0x000fe20008400000 */
[----:B------:R-:W-:Y:S01]  /*0430*/  LOP3.LUT R7, R7, 0xfffffffc, RZ, 0xc0, !PT ;  /* 0xfffffffc07077812 */ /* 0x000fe200078ec0ff */
[----:B------:R-:W-:Y:S01]  /*0440*/  VOTEU.ALL UP0, P0 ;  /* 0x00000000003f7886 */ /* 0x000fe20000000000 */
[----:B-1----:R-:W-:Y:S01]  /*0450*/  I2FP.F32.U32 R3, R4 ;  /* 0x0000000400037245 */ /* 0x002fe20000201000 */
[----:B------:R-:W-:Y:S01]  /*0460*/  ULDC UR4, c[0x0][0x154] ;  /* 0x0000550000047ab9 */ /* 0x000fe20000000800 */
[----:B------:R-:W-:Y:S01]  /*0470*/  VOTEU.ALL UP1, P0 ;  /* 0x00000000003f7886 */ /* 0x000fe20000020000 */
[----:B------:R-:W0:Y:S01]  /*0480*/  F2I.U32.TRUNC.NTZ R9, R9 ;  /* 0x0000000900097305 */ /* 0x000e22000020f000 */
[----:B------:R-:W-:Y:S01]  /*0490*/  IMAD.IADD R7, R0, 0x1, -R7 ;  /* 0x0000000100077824 */ /* 0x000fe200078e0a07 */
[----:B------:R-:W1:Y:S01]  /*04a0*/  @!UP0 S2UR UR7, SR_CgaCtaId ;  /* 0x00000000000789c3 */ /* 0x000e620000008800 */
[----:B------:R-:W-:Y:S01]  /*04b0*/  FMUL R12, R3, UR4 ;  /* 0x00000004030c7c20 */ /* 0x000fe20008400000 */
[----:B------:R-:W-:Y:S01]  /*04c0*/  UMOV UR4, 0x20 ;  /* 0x0000002000047882 */ /* 0x000fe20000000000 */
[----:B------:R-:W-:Y:S01]  /*04d0*/  IMAD R8, R8, 0x4, R7 ;  /* 0x0000000408087824 */ /* 0x000fe200078e0207 */
[----:B------:R-:W-:Y:S01]  /*04e0*/  @!UP0 UMOV UR6, 0x400 ;  /* 0x0000040000068882 */ /* 0x000fe20000000000 */
[----:B------:R-:W-:-:S04]  /*04f0*/  @!UP0 UIADD3 UR4, -UR4, 0x100000, URZ ;  /* 0x0010000004048890 */ /* 0x000fc8000fffe13f */
[----:B------:R-:W-:Y:S02]  /*0500*/  @!UP0 USHF.L.U32 UR5, UR4, 0xb, URZ ;  /* 0x0000000b04058899 */ /* 0x000fe4000800063f */
[----:B------:R-:W-:Y:S01]  /*0510*/  @!UP0 USHF.L.U32 UR4, UR4, 0x1, URZ ;  /* 0x0000000104048899 */ /* 0x000fe2000800063f */
[----:B---3--:R-:W-:Y:S01]  /*0520*/  ISETP.EQ.U32.AND P2, PT, R13, 0x1, PT ;  /* 0x000000010d00780c */ /* 0x008fe20003f42070 */
[----:B------:R-:W3:Y:S01]  /*0530*/  F2I.U32.TRUNC.NTZ R12, R12 ;  /* 0x0000000c000c7305 */ /* 0x000ee2000020f000 */
[----:B------:R-:W-:Y:S01]  /*0540*/  LEA.HI R0, R8, R8, RZ, 0x1 ;  /* 0x0000000808007211 */ /* 0x000fe200078f08ff */
[----:B------:R-:W5:Y:S03]  /*0550*/  LDC R7, c[0x0][0x148] ;  /* 0x00005200ff077b82 */ /* 0x000f660000000800 */
[----:B------:R-:W-:Y:S01]  /*0560*/  LOP3.LUT R11, R0, 0xfffffffe, RZ, 0xc0, !PT ;  /* 0xfffffffe000b7812 */ /* 0x000fe200078ec0ff */
[----:B0-----:R-:W-:Y:S01]  /*0570*/  IMAD.MOV R15, RZ, RZ, -R9 ;  /* 0x000000ffff0f7224 */ /* 0x001fe200078e0a09 */
[----:B------:R-:W-:-:S03]  /*0580*/  SHF.R.S32.HI R9, RZ, 0x1f, R2 ;  /* 0x0000001fff097819 */ /* 0x000fc60000011402 */
[----:B--2---:R-:W-:Y:S01]  /*0590*/  IMAD R3, R10, R15, UR8 ;  /* 0x000000080a037e24 */ /* 0x004fe2000f8e020f */
[----:B------:R-:W-:Y:S01]  /*05a0*/  LEA.HI R9, R9, R2, RZ, 0x2 ;  /* 0x0000000209097211 */ /* 0x000fe200078f10ff */
[C---:B------:R-:W-:Y:S02]  /*05b0*/  IMAD.IADD R0, R8.reuse, 0x1, -R11 ;  /* 0x0000000108007824 */ /* 0x040fe400078e0a0b */
[----:B------:R-:W-:Y:S01]  /*05c0*/  IMAD.SHL.U32 R11, R8, 0x4, RZ ;  /* 0x00000004080b7824 */ /* 0x000fe200078e00ff */
[----:B------:R-:W-:Y:S01]  /*05d0*/  LOP3.LUT R9, R9, 0xfffffffc, RZ, 0xc0, !PT ;  /* 0xfffffffc09097812 */ /* 0x000fe200078ec0ff */
[----:B---3--:R-:W-:Y:S01]  /*05e0*/  IMAD.MOV R24, RZ, RZ, -R12 ;  /* 0x000000ffff187224 */ /* 0x008fe200078e0a0c */
[----:B------:R-:W-:Y:S01]  /*05f0*/  ISETP.NE.AND P4, PT, R0, R3, PT ;  /* 0x000000030000720c */ /* 0x000fe20003f85270 */
[----:B-1----:R-:W-:Y:S01]  /*0600*/  @!UP0 ULEA UR6, UR7, UR6, 0x18 ;  /* 0x0000000607068291 */ /* 0x002fe2000f8ec03f */
[----:B------:R-:W-:Y:S01]  /*0610*/  LOP3.LUT R152, R8, 0xc, R11, 0x78, !PT ;  /* 0x0000000c08987812 */ /* 0x000fe200078e780b */
[----:B------:R-:W-:Y:S01]  /*0620*/  IMAD.IADD R0, R2, 0x1, -R9 ;  /* 0x0000000102007824 */ /* 0x000fe200078e0a09 */
[----:B------:R-:W-:Y:S01]  /*0630*/  VOTEU.ALL UP0, P0 ;  /* 0x00000000003f7886 */ /* 0x000fe20000000000 */
[----:B------:R-:W-:Y:S01]  /*0640*/  LOP3.LUT P0, RZ, R6, 0x7, RZ, 0xc0, !PT ;  /* 0x0000000706ff7812 */ /* 0x000fe2000780c0ff */
[----:B------:R-:W-:-:S02]  /*0650*/  VIADD R6, R5, 0xffffffff ;  /* 0xffffffff05067836 */ /* 0x000fc40000000000 */
[----:B------:R-:W-:Y:S01]  /*0660*/  ISETP.NE.AND P1, PT, R0, 0x3, PT ;  /* 0x000000030000780c */ /* 0x000fe20003f25270 */
[----:B-----5:R-:W-:Y:S01]  /*0670*/  IMAD R9, R7, R24, R4 ;  /* 0x0000001807097224 */ /* 0x020fe200078e0204 */
[----:B------:R-:W-:Y:S02]  /*0680*/  ISETP.LT.U32.AND P0, PT, R152, 0x2, !P0 ;  /* 0x000000029800780c */ /* 0x000fe40004701070 */
[----:B------:R-:W-:Y:S01]  /*0690*/  ISETP.EQ.OR P1, PT, R0, RZ, !P1 ;  /* 0x000000ff0000720c */ /* 0x000fe20004f22670 */
[----:B------:R-:W0:Y:S02]  /*06a0*/  FENCE.VIEW.ASYNC.S ;  /* 0x00000000000073c6 */ /* 0x000e240000000000 */
[----:B0-----:R0:W1:Y:S01]  /*06b0*/  @!UP0 SYNCS.EXCH.64 URZ, [UR6+0x30], UR4 ;  /* 0x00003004063f85b2 */ /* 0x0010620008000100 */
[----:B------:R-:W-:Y:S02]  /*06c0*/  @P4 LEA.HI R2, R152, R152, RZ, 0x1 ;  /* 0x0000009898024211 */ /* 0x000fe400078f08ff */
[----:B------:R-:W-:-:S02]  /*06d0*/  ISETP.EQ.AND P1, PT, R5, RZ, P1 ;  /* 0x000000ff0500720c */ /* 0x000fc40000f22270 */
[----:B------:R-:W-:Y:S02]  /*06e0*/  @P4 SHF.R.S32.HI R2, RZ, 0x1, R2 ;  /* 0x00000001ff024819 */ /* 0x000fe40000011402 */
[----:B------:R-:W-:Y:S02]  /*06f0*/  ISETP.GE.U32.AND P6, PT, R6, 0x2, PT ;  /* 0x000000020600780c */ /* 0x000fe40003fc6070 */
[----:B------:R-:W-:Y:S02]  /*0700*/  @P4 ISETP.NE.AND P5, PT, R2, R9, PT ;  /* 0x000000090200420c */ /* 0x000fe40003fa5270 */
[----:B------:R-:W-:Y:S02]  /*0710*/  SEL R9, RZ, 0x1, !P0 ;  /* 0x00000001ff097807 */ /* 0x000fe40004000000 */
[----:B------:R-:W-:Y:S02]  /*0720*/  @P4 SEL R22, RZ, 0x1, P5 ;  /* 0x00000001ff164807 */ /* 0x000fe40002800000 */
[----:B------:R-:W-:Y:S01]  /*0730*/  SEL R19, RZ, 0x1, !P1 ;  /* 0x00000001ff137807 */ /* 0x000fe20004800000 */
[----:B------:R0:W2:Y:S01]  /*0740*/  @!UP1 SYNCS.EXCH.64 URZ, [UR6+0x38], UR4 ;  /* 0x00003804063f95b2 */ /* 0x0000a20008000100 */
[----:B------:R-:W-:Y:S01]  /*0750*/  LOP3.LUT R22, R22, R9, RZ, 0xc0, !PT ;  /* 0x0000000916167212 */ /* 0x000fe200078ec0ff */
[----:B------:R-:W-:Y:S01]  /*0760*/  NOP ;  /* 0x0000000000007918 */ /* 0x000fe20000000000 */
[----:B------:R-:W-:Y:S01]  /*0770*/  SEL R19, R19, 0x2, P6 ;  /* 0x0000000213137807 */ /* 0x000fe20003000000 */
[----:B------:R-:W-:Y:S06]  /*0780*/  @!P2 BRA `(.L_x_3) ;  /* 0x000000000008a947 */ /* 0x000fec0003800000 */
[----:B-12-4-:R-:W-:Y:S01]  /*0790*/  UCGABAR_ARV ;  /* 0x00000000000079c7 */ /* 0x016fe20008000000 */
[----:B------:R-:W-:Y:S05]  /*07a0*/  BRA `(.L_x_4) ;  /* 0x0000000000047947 */ /* 0x000fea0003800000 */
.L_x_3:
[----:B-12-4-:R-:W-:Y:S01]  /*07b0*/  NOP ;  /* 0x0000000000007918 */ /* 0x016fe20000000000 */
.L_x_4:
[----:B------:R-:W1:Y:S01]  /*07c0*/  LDC R2, c[0x0][0x65c] ;  /* 0x00019700ff027b82 */ /* 0x000e620000000800 */
[----:B------:R-:W-:Y:S02]  /*07d0*/  IMAD.U32 R8, RZ, RZ, UR8 ;  /* 0x00000008ff087e24 */ /* 0x000fe4000f8e00ff */
[----:B------:R-:W-:Y:S01]  /*07e0*/  IMAD.MOV.U32 R9, RZ, RZ, RZ ;  /* 0x000000ffff097224 */ /* 0x000fe200078e00ff */
[----:B-1----:R-:W-:-:S04]  /*07f0*/  ISETP.NE.AND P1, PT, R2, 0x1, PT ;  /* 0x000000010200780c */ /* 0x002fc80003f25270 */
[----:B------:R-:W-:-:S09]  /*0800*/  P2R R5, PR, RZ, 0x2 ;  /* 0x00000002ff057803 */ /* 0x000fd20000000000 */
[----:B------:R-:W1:Y:S01]  /*0810*/  @P1 LDC R17, c[0x0][0x10] ;  /* 0x00000400ff111b82 */ /* 0x000e620000000800 */
[----:B------:R-:W-:Y:S02]  /*0820*/  @P1 IMAD.MOV.U32 R5, RZ, RZ, RZ ;  /* 0x000000ffff051224 */ /* 0x000fe400078e00ff */
[----:B------:R-:W-:-:S05]  /*0830*/  @P1 IMAD.MOV.U32 R13, RZ, RZ, RZ ;  /* 0x000000ffff0d1224 */ /* 0x000fca00078e00ff */
[----:B------:R-:W2:Y:S01]  /*0840*/  @!P1 LDC R11, c[0x0][0xc] ;  /* 0x00000300ff0b9b82 */ /* 0x000ea20000000800 */
[----:B-1----:R-:W-:-:S04]  /*0850*/  @P1 IMAD.WIDE.U32 R16, R17, UR8, R4 ;  /* 0x0000000811101c25 */ /* 0x002fc8000f8e0004 */
[----:B------:R-:W-:Y:S02]  /*0860*/  @P1 IMAD.IADD R17, R17, 0x1, R13 ;  /* 0x0000000111111824 */ /* 0x000fe400078e020d */
[----:B--2---:R-:W-:-:S04]  /*0870*/  @!P1 IMAD.WIDE.U32 R8, R4, R11, R8 ;  /* 0x0000000b04089225 */ /* 0x004fc800078e0008 */
[----:B------:R-:W-:Y:S02]  /*0880*/  @!P1 IMAD.MOV.U32 R16, RZ, RZ, R8 ;  /* 0x000000ffff109224 */ /* 0x000fe400078e0008 */
[----:B------:R-:W-:Y:S01]  /*0890*/  @!P1 IMAD.MOV.U32 R17, RZ, RZ, R9 ;  /* 0x000000ffff119224 */ /* 0x000fe200078e0009 */
[----:B------:R-:W-:Y:S06]  /*08a0*/  @!P2 BRA `(.L_x_5) ;  /* 0x00000000000ca947 */ /* 0x000fec0003800000 */
[----:B------:R-:W-:Y:S01]  /*08b0*/  UCGABAR_WAIT ;  /* 0x0000000000007dc7 */ /* 0x000fe20008000000 */
[----:B------:R-:W-:Y:S01]  /*08c0*/  CCTL.IVALL ;  /* 0x00000000ff00798f */ /* 0x000fe20002000000 */
[----:B------:R-:W-:Y:S05]  /*08d0*/  BRA `(.L_x_6) ;  /* 0x0000000000047947 */ /* 0x000fea0003800000 */
.L_x_5:
[----:B------:R-:W-:Y:S06]  /*08e0*/  BAR.SYNC.DEFER_BLOCKING 0x0 ;  /* 0x0000000000007b1d */ /* 0x000fec0000010000 */
.L_x_6:
[----:B------:R-:W-:Y:S05]  /*08f0*/  @!P3 BRA `(.L_x_7) ;  /* 0x000000a400f4b947 */ /* 0x000fea0003800000 */
[----:B------:R-:W-:-:S13]  /*0900*/  ISETP.GT.U32.AND P0, PT, R6, 0x1, PT ;  /* 0x000000010600780c */ /* 0x000fda0003f04070 */
[----:B0-----:R-:W-:Y:S05]  /*0910*/  @P0 EXIT ;  /* 0x000000000000094d */ /* 0x001fea0003800000 */
[----:B------:R-:W-:Y:S01]  /*0920*/  ULDC.64 UR4, c[0x0][0x650] ;  /* 0x0001940000047ab9 */ /* 0x000fe20000000a00 */
[----:B------:R-:W-:Y:S01]  /*0930*/  PRMT R0, RZ, 0x7610, R0 ;  /* 0x00007610ff007816 */ /* 0x000fe20000000000 */
[----:B------:R-:W-:Y:S01]  /*0940*/  IMAD.MOV.U32 R153, RZ, RZ, -0x1 ;  /* 0xffffffffff997424 */ /* 0x000fe200078e00ff */
[----:B------:R-:W-:Y:S01]  /*0950*/  ISETP.GE.U32.AND P0, PT, R16, UR4, PT ;  /* 0x0000000410007c0c */ /* 0x000fe2000bf06070 */
[----:B------:R-:W-:Y:S02]  /*0960*/  IMAD.MOV.U32 R154, RZ, RZ, -0x1 ;  /* 0xffffffffff9a7424 */ /* 0x000fe400078e00ff */
[----:B------:R-:W-:Y:S01]  /*0970*/  IMAD.MOV.U32 R23, RZ, RZ, -0x1 ;  /* 0xffffffffff177424 */ /* 0x000fe200078e00ff */
[----:B------:R-:W-:-:S13]  /*0980*/  ISETP.GE.U32.AND.EX P0, PT, R17, UR5, PT, P0 ;  /* 0x0000000511007c0c */ /* 0x000fda000bf06100 */
[----:B------:R-:W-:Y:S05]  /*0990*/  @P0 BRA `(.L_x_8) ;  /* 0x00000004002c0947 */ /* 0x000fea0003800000 */
[----:B------:R-:W0:Y:S01]  /*09a0*/  LDC.64 R20, c[0x0][0x628] ;  /* 0x00018a00ff147b82 */ /* 0x000e220000000a00 */
[----:B------:R-:W-:Y:S02]  /*09b0*/  IMAD.MOV.U32 R8, RZ, RZ, R16 ;  /* 0x000000ffff087224 */ /* 0x000fe400078e0010 */
[----:B------:R-:W-:-:S05]  /*09c0*/  IMAD.MOV.U32 R9, RZ, RZ, R17 ;  /* 0x000000ffff097224 */ /* 0x000fca00078e0011 */
[----:B------:R-:W1:Y:S08]  /*09d0*/  LDC R0, c[0x0][0x630] ;  /* 0x00018c00ff007b82 */ /* 0x000e700000000800 */
[----:B------:R-:W2:Y:S01]  /*09e0*/  LDC.64 R26, c[0x0][0x620] ;  /* 0x00018800ff1a7b82 */ /* 0x000ea20000000a00 */
[----:B0-----:R-:W-:-:S04]  /*09f0*/  ISETP.NE.U32.AND P0, PT, R20, RZ, PT ;  /* 0x000000ff1400720c */ /* 0x001fc80003f05070 */
[----:B------:R-:W-:-:S13]  /*0a00*/  ISETP.NE.AND.EX P0, PT, R21, RZ, PT, P0 ;  /* 0x000000ff1500720c */ /* 0x000fda0003f05300 */
[----:B-12---:R-:W-:Y:S05]  /*0a10*/  @!P0 BRA `(.L_x_9) ;  /* 0x0000000000288947 */ /* 0x006fea0003800000 */
[----:B------:R-:W0:Y:S02]  /*0a20*/  LDC R13, c[0x0][0x634] ;  /* 0x00018d00ff0d7b82 */ /* 0x000e240000000800 */
[----:B0-----:R-:W-:-:S05]  /*0a30*/  IADD3 R13, P0, R16, R13, RZ ;  /* 0x0000000d100d7210 */ /* 0x001fca0007f1e0ff */
[----:B------:R-:W-:-:S04]  /*0a40*/  IMAD.X R15, RZ, RZ, R17, P0 ;  /* 0x000000ffff0f7224 */ /* 0x000fc800000e0611 */
[----:B------:R-:W-:-:S04]  /*0a50*/  IMAD.WIDE.U32 R8, R15, R20, RZ ;  /* 0x000000140f087225 */ /* 0x000fc800078e00ff */
[----:B------:R-:W-:-:S04]  /*0a60*/  IMAD.WIDE.U32 R10, P0, R13, R21, R8 ;  /* 0x000000150d0a7225 */ /* 0x000fc80007800008 */
[----:B------:R-:W-:-:S04]  /*0a70*/  IMAD.WIDE.U32 R8, R13, R20, RZ ;  /* 0x000000140d087225 */ /* 0x000fc800078e00ff */
[----:B------:R-:W-:Y:S01]  /*0a80*/  IMAD.X R13, RZ, RZ, RZ, P0 ;  /* 0x000000ffff0d7224 */ /* 0x000fe200000e06ff */
[----:B------:R-:W-:Y:S01]  /*0a90*/  IADD3 RZ, P0, R9, R10, RZ ;  /* 0x0000000a09ff7210 */ /* 0x000fe20007f1e0ff */
[----:B------:R-:W-:-:S04]  /*0aa0*/  IMAD.MOV.U32 R12, RZ, RZ, R11 ;  /* 0x000000ffff0c7224 */ /* 0x000fc800078e000b */
[----:B------:R-:W-:-:S08]  /*0ab0*/  IMAD.WIDE.U32.X R8, R15, R21, R12, P0 ;  /* 0x000000150f087225 */ /* 0x000fd000000e040c */
.L_x_9:
[----:B------:R-:W0:Y:S01]  /*0ac0*/  LDC.64 R20, c[0x0][0x640] ;  /* 0x00019000ff147b82 */ /* 0x000e220000000a00 */
[--C-:B------:R-:W-:Y:S01]  /*0ad0*/  SHF.R.U64 R28, R8, R0, R9.reuse ;  /* 0x00000000081c7219 */ /* 0x100fe20000001209 */
[----:B------:R-:W-:Y:S01]  /*0ae0*/  IMAD R30, R7, R24, R4 ;  /* 0x00000018071e7224 */ /* 0x000fe200078e0204 */
[----:B------:R-:W-:Y:S01]  /*0af0*/  SHF.R.U32.HI R0, RZ, R0, R9 ;  /* 0x00000000ff007219 */ /* 0x000fe20000011609 */
[----:B------:R-:W-:Y:S01]  /*0b00*/  IMAD.MOV.U32 R23, RZ, RZ, 0x1 ;  /* 0x00000001ff177424 */ /* 0x000fe200078e00ff */
[----:B------:R-:W-:-:S03]  /*0b10*/  IADD3 R5, P0, RZ, -R28, RZ ;  /* 0x8000001cff057210 */ /* 0x000fc60007f1e0ff */
[----:B------:R-:W1:Y:S02]  /*0b20*/  LDC R6, c[0x0][0x618] ;  /* 0x00018600ff067b82 */ /* 0x000e640000000800 */
[----:B------:R-:W-:-:S04]  /*0b30*/  IMAD.X R9, RZ, RZ, ~R0, P0 ;  /* 0x000000ffff097224 */ /* 0x000fc800000e0e00 */
[-C--:B------:R-:W-:Y:S02]  /*0b40*/  IMAD R0, R9, R26.reuse, RZ ;  /* 0x0000001a09007224 */ /* 0x080fe400078e02ff */
[----:B------:R-:W2:Y:S01]  /*0b50*/  LDC R11, c[0x0][0x608] ;  /* 0x00018200ff0b7b82 */ /* 0x000ea20000000800 */
[----:B------:R-:W-:-:S04]  /*0b60*/  IMAD.WIDE.U32 R8, R5, R26, R16 ;  /* 0x0000001a05087225 */ /* 0x000fc800078e0010 */
[----:B------:R-:W-:-:S03]  /*0b70*/  IMAD R5, R5, R27, R0 ;  /* 0x0000001b05057224 */ /* 0x000fc600078e0200 */
[----:B------:R-:W3:Y:S01]  /*0b80*/  LDC R12, c[0x0][0x658] ;  /* 0x00019600ff0c7b82 */ /* 0x000ee20000000800 */
[----:B0-----:R-:W-:Y:S01]  /*0b90*/  ISETP.NE.U32.AND P0, PT, R20, RZ, PT ;  /* 0x000000ff1400720c */ /* 0x001fe20003f05070 */
[----:B------:R-:W-:Y:S02]  /*0ba0*/  IMAD.IADD R5, R9, 0x1, R5 ;  /* 0x0000000109057824 */ /* 0x000fe400078e0205 */
[----:B------:R-:W-:Y:S01]  /*0bb0*/  IMAD.MOV.U32 R9, RZ, RZ, -0x1 ;  /* 0xffffffffff097424 */ /* 0x000fe200078e00ff */
[----:B------:R-:W-:-:S03]  /*0bc0*/  ISETP.NE.AND.EX P0, PT, R21, RZ, PT, P0 ;  /* 0x000000ff1500720c */ /* 0x000fc60003f05300 */
[----:B------:R-:W0:Y:S01]  /*0bd0*/  LDC R15, c[0x0][0x600] ;  /* 0x00018000ff0f7b82 */ /* 0x000e220000000800 */
[-CC-:B-1----:R-:W-:Y:S02]  /*0be0*/  SHF.R.U64 R13, R8, R6.reuse, R5.reuse ;  /* 0x00000006080d7219 */ /* 0x182fe40000001205 */
[----:B------:R-:W-:-:S05]  /*0bf0*/  SHF.R.U32.HI R0, RZ, R6, R5 ;  /* 0x00000006ff007219 */ /* 0x000fca0000011605 */
[----:B------:R-:W1:Y:S01]  /*0c00*/  LDC R14, c[0x0][0x648] ;  /* 0x00019200ff0e7b82 */ /* 0x000e620000000800 */
[-CC-:B--2---:R-:W-:Y:S02]  /*0c10*/  SHF.R.U64 R27, R13, R11.reuse, R0.reuse ;  /* 0x0000000b0d1b7219 */ /* 0x184fe40000001200 */
[----:B------:R-:W-:-:S05]  /*0c20*/  SHF.R.U32.HI R5, RZ, R11, R0 ;  /* 0x0000000bff057219 */ /* 0x000fca0000011600 */
[----:B------:R-:W2:Y:S01]  /*0c30*/  LDC R26, c[0x0][0x638] ;  /* 0x00018e00ff1a7b82 */ /* 0x000ea20000000800 */
[-CC-:B---3--:R-:W-:Y:S02]  /*0c40*/  SHF.R.U64 R24, R27, R12.reuse, R5.reuse ;  /* 0x0000000c1b187219 */ /* 0x188fe40000001205 */
[-C--:B------:R-:W-:Y:S02]  /*0c50*/  SHF.L.U32 R0, R9, R12.reuse, RZ ;  /* 0x0000000c09007219 */ /* 0x080fe400000006ff */
[----:B------:R-:W-:Y:S01]  /*0c60*/  SHF.R.U32.HI R5, RZ, R12, R5 ;  /* 0x0000000cff057219 */ /* 0x000fe20000011605 */
[----:B------:R-:W-:Y:S01]  /*0c70*/  IMAD.MOV.U32 R4, RZ, RZ, R24 ;  /* 0x000000ffff047224 */ /* 0x000fe200078e0018 */
[----:B------:R-:W-:Y:S01]  /*0c80*/  LOP3.LUT R10, RZ, R0, RZ, 0x33, !PT ;  /* 0x00000000ff0a7212 */ /* 0x000fe200078e33ff */
[----:B------:R-:W3:Y:S01]  /*0c90*/  LDC R25, c[0x0][0x610] ;  /* 0x00018400ff197b82 */ /* 0x000ee20000000800 */
[----:B------:R-:W-:Y:S05]  /*0ca0*/  @!P0 BRA `(.L_x_10) ;  /* 0x0000000000288947 */ /* 0x000fea0003800000 */
[----:B------:R-:W4:Y:S02]  /*0cb0*/  LDC R9, c[0x0][0x64c] ;  /* 0x00019300ff097b82 */ /* 0x000f240000000800 */
[----:B----4-:R-:W-:-:S05]  /*0cc0*/  IADD3 R9, P0, R24, R9, RZ ;  /* 0x0000000918097210 */ /* 0x010fca0007f1e0ff */
        /* <DEDUP_REMOVED lines=8> */
.L_x_10:
[----:B-1----:R-:W-:Y:S01]  /*0d50*/  SHF.R.U64 R4, R4, R14, R5 ;  /* 0x0000000e04047219 */ /* 0x002fe20000001205 */
[----:B0-----:R-:W-:Y:S01]  /*0d60*/  VIADD R6, R15, 0xffffffff ;  /* 0xffffffff0f067836 */ /* 0x001fe20000000000 */
[----:B------:R-:W-:Y:S01]  /*0d70*/  SHF.L.U32 R0, R23, R12, RZ ;  /* 0x0000000c17007219 */ /* 0x000fe200000006ff */
[----:B------:R-:W-:Y:S01]  /*0d80*/  IMAD.MOV.U32 R23, RZ, RZ, R28 ;  /* 0x000000ffff177224 */ /* 0x000fe200078e001c */
[----:B------:R-:W-:Y:S01]  /*0d90*/  LOP3.LUT R5, R27, R10, RZ, 0xc0, !PT ;  /* 0x0000000a1b057212 */ /* 0x000fe200078ec0ff */
[----:B------:R-:W-:Y:S01]  /*0da0*/  IMAD.MOV R7, RZ, RZ, -R4 ;  /* 0x000000ffff077224 */ /* 0x000fe200078e0a04 */
[----:B------:R-:W-:Y:S02]  /*0db0*/  SEL R3, R3, R30, !P1 ;  /* 0x0000001e03037207 */ /* 0x000fe40004800000 */
[----:B------:R-:W-:Y:S01]  /*0dc0*/  LOP3.LUT R6, R13, R6, RZ, 0xc0, !PT ;  /* 0x000000060d067212 */ /* 0x000fe200078ec0ff */
[----:B------:R-:W-:Y:S02]  /*0dd0*/  IMAD R4, R0, R4, R5 ;  /* 0x0000000400047224 */ /* 0x000fe400078e0205 */
[----:B--2---:R-:W-:-:S02]  /*0de0*/  IMAD R0, R7, R26, R24 ;  /* 0x0000001a07007224 */ /* 0x004fc400078e0218 */
[----:B---3--:R-:W-:Y:S02]  /*0df0*/  IMAD R3, R4, R25, R3 ;  /* 0x0000001904037224 */ /* 0x008fe400078e0203 */
[----:B------:R-:W-:Y:S02]  /*0e00*/  IMAD.MOV.U32 R5, RZ, RZ, 0x1 ;  /* 0x00000001ff057424 */ /* 0x000fe400078e00ff */
[----:B------:R-:W-:-:S03]  /*0e10*/  IMAD R4, R0, R15, R6 ;  /* 0x0000000f00047224 */ /* 0x000fc600078e0206 */
[----:B------:R-:W-:Y:S02]  /*0e20*/  PRMT R0, R5, 0x7610, R0 ;  /* 0x0000761005007816 */ /* 0x000fe40000000000 */
[----:B------:R-:W-:Y:S02]  /*0e30*/  SEL R154, R4, R3, !P1 ;  /* 0x00000003049a7207 */ /* 0x000fe40004800000 */
[----:B------:R-:W-:-:S07]  /*0e40*/  SEL R153, R3, R4, !P1 ;  /* 0x0000000403997207 */ /* 0x000fce0004800000 */
.L_x_8:
[----:B------:R-:W-:-:S08]  /*0e50*/  NOP ;  /* 0x0000000000007918 */ /* 0x000fd00000000000 */
[----:B------:R-:W0:Y:S02]  /*0e60*/  USETMAXREG.TRY_ALLOC.CTAPOOL UP0, 0xe8 ;  /* 0x000000e8000079c8 */ /* 0x000e240008000600 */
[----:B0-----:R-:W-:-:S13]  /*0e70*/  PLOP3.LUT P0, PT, PT, PT, UP0, 0x80, 0x0 ;  /* 0x000000000000781c */ /* 0x001fda0003f0f008 */
[----:B------:R-:W-:Y:S05]  /*0e80*/  @!P0 BRA `(.L_x_8) ;  /* 0xfffffffc00f08947 */ /* 0x000fea000383ffff */
[----:B------:R-:W-:Y:S01]  /*0e90*/  ULDC.64 UR4, c[0x0][0x598] ;  /* 0x0001660000047ab9 */ /* 0x000fe20000000a00 */
[----:B------:R-:W-:Y:S01]  /*0ea0*/  ULDC.64 UR36, c[0x0][0x208] ;  /* 0x0000820000247ab9 */ /* 0x000fe20000000a00 */
[----:B------:R-:W-:-:S04]  /*0eb0*/  ISETP.NE.U32.AND P0, PT, RZ, UR4, PT ;  /* 0x00000004ff007c0c */ /* 0x000fc8000bf05070 */
[----:B------:R-:W-:-:S13]  /*0ec0*/  ISETP.NE.AND.EX P0, PT, RZ, UR5, PT, P0 ;  /* 0x00000005ff007c0c */ /* 0x000fda000bf05300 */
[----:B------:R-:W-:Y:S05]  /*0ed0*/  @!P0 BRA `(.L_x_11) ;  /* 0x00000000001c8947 */ /* 0x000fea0003800000 */
[----:B------:R-:W0:Y:S02]  /*0ee0*/  LDC.64 R4, c[0x0][0x598] ;  /* 0x00016600ff047b82 */ /* 0x000e240000000a00 */
[----:B0-----:R-:W2:Y:S02]  /*0ef0*/  LDG.E.64 R4, desc[UR36][R4.64] ;  /* 0x0000002404047981 */ /* 0x001ea4000c1e1b00 */
[----:B--2---:R-:W-:-:S04]  /*0f00*/  ISETP.NE.U32.AND P0, PT, R4, RZ, PT ;  /* 0x000000ff0400720c */ /* 0x004fc80003f05070 */
[----:B------:R-:W-:-:S13]  /*0f10*/  ISETP.NE.AND.EX P0, PT, R5, RZ, PT, P0 ;  /* 0x000000ff0500720c */ /* 0x000fda0003f05300 */
[----:B------:R-:W-:Y:S05]  /*0f20*/  @!P0 BRA `(.L_x_11) ;  /* 0x0000000000088947 */ /* 0x000fea0003800000 */
[----:B------:R0:W5:Y:S01]  /*0f30*/  LD.E R155, desc[UR36][R4.64] ;  /* 0x00000024049b7980 */ /* 0x000162000c101900 */
[----:B------:R-:W-:Y:S05]  /*0f40*/  BRA `(.L_x_12) ;  /* 0x0000000000247947 */ /* 0x000fea0003800000 */
.L_x_11:
[----:B------:R-:W-:Y:S02]  /*0f50*/  ULDC.64 UR4, c[0x0][0x588] ;  /* 0x0001620000047ab9 */ /* 0x000fe40000000a00 */
[----:B------:R-:W-:-:S04]  /*0f60*/  ISETP.NE.U32.AND P0, PT, RZ, UR4, PT ;  /* 0x00000004ff007c0c */ /* 0x000fc8000bf05070 */
[----:B------:R-:W-:-:S13]  /*0f70*/  ISETP.NE.AND.EX P0, PT, RZ, UR5, PT, P0 ;  /* 0x00000005ff007c0c */ /* 0x000fda000bf05300 */
[----:B------:R-:W-:Y:S05]  /*0f80*/  @!P0 BRA `(.L_x_13) ;  /* 0x00000000000c8947 */ /* 0x000fea0003800000 */
[----:B------:R-:W0:Y:S02]  /*0f90*/  LDC.64 R4, c[0x0][0x588] ;  /* 0x00016200ff047b82 */ /* 0x000e240000000a00 */
[----:B0-----:R1:W5:Y:S01]  /*0fa0*/  LDG.E R155, desc[UR36][R4.64] ;  /* 0x00000024049b7981 */ /* 0x001362000c1e1900 */
[----:B------:R-:W-:Y:S05]  /*0fb0*/  BRA `(.L_x_12) ;  /* 0x0000000000087947 */ /* 0x000fea0003800000 */
.L_x_13:
[----:B------:R-:W-:Y:S02]  /*0fc0*/  ULDC UR4, c[0x0][0x580] ;  /* 0x0001600000047ab9 */ /* 0x000fe40000000800 */
[----:B------:R-:W-:-:S07]  /*0fd0*/  IMAD.U32 R155, RZ, RZ, UR4 ;  /* 0x00000004ff9b7e24 */ /* 0x000fce000f8e00ff */
.L_x_12:
[----:B------:R-:W-:Y:S02]  /*0fe0*/  ULDC.64 UR4, c[0x0][0x5a0] ;  /* 0x0001680000047ab9 */ /* 0x000fe40000000a00 */
[----:B------:R-:W-:-:S04]  /*0ff0*/  ISETP.NE.U32.AND P0, PT, RZ, UR4, PT ;  /* 0x00000004ff007c0c */ /* 0x000fc8000bf05070 */
[----:B------:R-:W-:-:S13]  /*1000*/  ISETP.NE.AND.EX P0, PT, RZ, UR5, PT, P0 ;  /* 0x00000005ff007c0c */ /* 0x000fda000bf05300 */
[----:B------:R-:W-:Y:S05]  /*1010*/  @!P0 BRA `(.L_x_14) ;  /* 0x00000000001c8947 */ /* 0x000fea0003800000 */
[----:B01----:R-:W0:Y:S02]  /*1020*/  LDC.64 R4, c[0x0][0x5a0] ;  /* 0x00016800ff047b82 */ /* 0x003e240000000a00 */
[----:B0-----:R-:W2:Y:S02]  /*1030*/  LDG.E.64 R4, desc[UR36][R4.64] ;  /* 0x0000002404047981 */ /* 0x001ea4000c1e1b00 */
[----:B--2---:R-:W-:-:S04]  /*1040*/  ISETP.NE.U32.AND P0, PT, R4, RZ, PT ;  /* 0x000000ff0400720c */ /* 0x004fc80003f05070 */
[----:B------:R-:W-:-:S13]  /*1050*/  ISETP.NE.AND.EX P0, PT, R5, RZ, PT, P0 ;  /* 0x000000ff0500720c */ /* 0x000fda0003f05300 */
[----:B------:R-:W-:Y:S05]  /*1060*/  @!P0 BRA `(.L_x_14) ;  /* 0x0000000000088947 */ /* 0x000fea0003800000 */
[----:B------:R0:W5:Y:S01]  /*1070*/  LD.E R156, desc[UR36][R4.64] ;  /* 0x00000024049c7980 */ /* 0x000162000c101900 */
[----:B------:R-:W-:Y:S05]  /*1080*/  BRA `(.L_x_15) ;  /* 0x0000000000247947 */ /* 0x000fea0003800000 */
.L_x_14:
[----:B------:R-:W-:Y:S02]  /*1090*/  ULDC.64 UR4, c[0x0][0x590] ;  /* 0x0001640000047ab9 */ /* 0x000fe40000000a00 */
[----:B------:R-:W-:-:S04]  /*10a0*/  ISETP.NE.U32.AND P0, PT, RZ, UR4, PT ;  /* 0x00000004ff007c0c */ /* 0x000fc8000bf05070 */
[----:B------:R-:W-:-:S13]  /*10b0*/  ISETP.NE.AND.EX P0, PT, RZ, UR5, PT, P0 ;  /* 0x00000005ff007c0c */ /* 0x000fda000bf05300 */
[----:B------:R-:W-:Y:S05]  /*10c0*/  @!P0 BRA `(.L_x_16) ;  /* 0x00000000000c8947 */ /* 0x000fea0003800000 */
[----:B------:R-:W2:Y:S02]  /*10d0*/  LDC.64 R156, c[0x0][0x590] ;  /* 0x00016400ff9c7b82 */ /* 0x000ea40000000a00 */
[----:B--2---:R2:W5:Y:S01]  /*10e0*/  LDG.E R156, desc[UR36][R156.64] ;  /* 0x000000249c9c7981 */ /* 0x004562000c1e1900 */
[----:B------:R-:W-:Y:S05]  /*10f0*/  BRA `(.L_x_15) ;  /* 0x0000000000087947 */ /* 0x000fea0003800000 */
.L_x_16:
[----:B------:R-:W-:Y:S02]  /*1100*/  ULDC UR4, c[0x0][0x584] ;  /* 0x0001610000047ab9 */ /* 0x000fe40000000800 */
[----:B------:R-:W-:-:S07]  /*1110*/  IMAD.U32 R156, RZ, RZ, UR4 ;  /* 0x00000004ff9c7e24 */ /* 0x000fce000f8e00ff */
.L_x_15:
[----:B------:R-:W-:-:S13]  /*1120*/  LOP3.LUT P0, RZ, R0, 0xff, RZ, 0xc0, !PT ;  /* 0x000000ff00ff7812 */ /* 0x000fda000780c0ff */
[----:B------:R-:W-:Y:S05]  /*1130*/  @!P0 EXIT ;  /* 0x000000000000894d */ /* 0x000fea0003800000 */
[----:B------:R-:W-:Y:S01]  /*1140*/  ULDC UR4, c[0x0][0x28c] ;  /* 0x0000a30000047ab9 */ /* 0x000fe20000000800 */
[----:B------:R-:W-:Y:S01]  /*1150*/  LOP3.LUT R168, R19, 0x1, RZ, 0xfc, !PT ;  /* 0x0000000113a87812 */ /* 0x000fe200078efcff */
[----:B------:R-:W-:Y:S01]  /*1160*/  UIADD3 UR4, UR4, 0x3f, URZ ;  /* 0x0000003f04047890 */ /* 0x000fe2000fffe03f */
[----:B------:R-:W-:Y:S01]  /*1170*/  UMOV UR38, URZ ;  /* 0x0000003f00267c82 */ /* 0x000fe20008000000 */
[----:B------:R-:W-:Y:S02]  /*1180*/  UMOV UR39, URZ ;  /* 0x0000003f00277c82 */ /* 0x000fe40008000000 */
[----:B------:R-:W-:-:S04]  /*1190*/  USHF.R.S32.HI UR5, URZ, 0x1f, UR4 ;  /* 0x0000001f3f057899 */ /* 0x000fc80008011404 */
[----:B------:R-:W-:-:S04]  /*11a0*/  ULEA.HI UR5, UR5, UR4, URZ, 0x6 ;  /* 0x0000000405057291 */ /* 0x000fc8000f8f303f */
[----:B------:R-:W-:-:S12]  /*11b0*/  USHF.R.S32.HI UR40, URZ, 0x6, UR5 ;  /* 0x000000063f287899 */ /* 0x000fd80008011405 */
.L_x_288:
[----:B------:R-:W-:Y:S01]  /*11c0*/  LOP3.LUT R0, R18, 0x80, RZ, 0xc0, !PT ;  /* 0x0000008012007812 */ /* 0x000fe200078ec0ff */
[----:B---3--:R-:W3:Y:S01]  /*11d0*/  S2UR UR7, SR_CgaCtaId ;  /* 0x00000000000779c3 */ /* 0x008ee20000008800 */
[----:B------:R-:W-:Y:S02]  /*11e0*/  UMOV UR6, 0x400 ;  /* 0x0000040000067882 */ /* 0x000fe40000000000 */
[----:B------:R-:W-:-:S06]  /*11f0*/  SHF.R.U32.HI R0, RZ, 0x7, R0 ;  /* 0x00000007ff007819 */ /* 0x000fcc0000011600 */
[----:B----4-:R-:W4:Y:S01]  /*1200*/  SHFL.IDX PT, R0, R0, RZ, 0x1f ;  /* 0x00001fff00007589 */ /* 0x010f2200000e0000 */
[----:B---3--:R-:W-:Y:S01]  /*1210*/  ULEA UR6, UR7, UR6, 0x18 ;  /* 0x0000000607067291 */ /* 0x008fe2000f8ec03f */
[----:B----4-:R-:W-:-:S13]  /*1220*/  R2UR UR4, R0 ;  /* 0x00000000000472ca */ /* 0x010fda00000e0000 */
[----:B------:R-:W-:-:S04]  /*1230*/  ULEA.HI UR5, UR4, UR4, URZ, 0x1 ;  /* 0x0000000404057291 */ /* 0x000fc8000f8f083f */
[----:B------:R-:W-:-:S04]  /*1240*/  ULOP3.LUT UR5, UR5, 0x7fffe, URZ, 0xc0, !UPT ;  /* 0x0007fffe05057892 */ /* 0x000fc8000f8ec03f */
[----:B------:R-:W-:-:S03]  /*1250*/  UIADD3 UR5, UR4, -UR5, URZ ;  /* 0x8000000504057290 */ /* 0x000fc6000fffe03f */
[----:B------:R-:W-:Y:S01]  /*1260*/  ULDC UR4, c[0x0][0x28c] ;  /* 0x0000a30000047ab9 */ /* 0x000fe20000000800 */
[----:B------:R-:W-:Y:S01]  /*1270*/  ULEA UR5, UR5, UR6, 0xd ;  /* 0x0000000605057291 */ /* 0x000fe2000f8e683f */
[----:B------:R-:W-:-:S03]  /*1280*/  ISETP.LT.AND P0, PT, RZ, UR4, PT ;  /* 0x00000004ff007c0c */ /* 0x000fc6000bf01270 */
[----:B------:R-:W-:-:S04]  /*1290*/  UIADD3 UR5, UR5, 0x100, URZ ;  /* 0x0000010005057890 */ /* 0x000fc8000fffe03f */
[----:B------:R-:W-:-:S04]  /*12a0*/  USHF.R.U32.HI UR5, URZ, 0x4, UR5 ;  /* 0x000000043f057899 */ /* 0x000fc80008011605 */
[----:B------:R-:W-:Y:S02]  /*12b0*/  ULOP3.LUT UR41, UR5, 0x3fff, URZ, 0xc0, !UPT ;  /* 0x00003fff05297892 */ /* 0x000fe4000f8ec03f */
[----:B-12---:R-:W-:Y:S10]  /*12c0*/  @P0 BRA `(.L_x_17) ;  /* 0x0000000000400947 */ /* 0x006ff40003800000 */
[----:B------:R-:W-:Y:S01]  /*12d0*/  MOV R0, 0x0 ;  /* 0x0000000000007802 */ /* 0x000fe20000000f00 */
[----:B------:R-:W-:Y:S01]  /*12e0*/  ULDC.64 UR4, c[0x4][0x68] ;  /* 0x01001a0000047ab9 */ /* 0x000fe20000000a00 */
[----:B------:R-:W-:Y:S01]  /*12f0*/  ULDC.64 UR6, c[0x4][0x8] ;  /* 0x0100020000067ab9 */ /* 0x000fe20000000a00 */
[----:B01----:R-:W-:Y:S01]  /*1300*/  IMAD.U32 R4, RZ, RZ, UR4 ;  /* 0x00000004ff047e24 */ /* 0x003fe2000f8e00ff */
[----:B------:R0:W1:Y:S01]  /*1310*/  LDC.64 R14, c[0x4][R0] ;  /* 0x01000000000e7b82 */ /* 0x0000620000000a00 */
[----:B------:R-:W-:Y:S01]  /*1320*/  IMAD.U32 R5, RZ, RZ, UR5 ;  /* 0x00000005ff057e24 */ /* 0x000fe2000f8e00ff */
[----:B------:R-:W-:Y:S01]  /*1330*/  ULDC.64 UR4, c[0x4][0x70] ;  /* 0x01001c0000047ab9 */ /* 0x000fe20000000a00 */
[----:B------:R-:W-:Y:S02]  /*1340*/  IMAD.U32 R10, RZ, RZ, UR6 ;  /* 0x00000006ff0a7e24 */ /* 0x000fe4000f8e00ff */
[----:B------:R-:W-:Y:S02]  /*1350*/  IMAD.U32 R6, RZ, RZ, UR4 ;  /* 0x00000004ff067e24 */ /* 0x000fe4000f8e00ff */
[----:B------:R-:W-:-:S02]  /*1360*/  IMAD.U32 R7, RZ, RZ, UR5 ;  /* 0x00000005ff077e24 */ /* 0x000fc4000f8e00ff */
[----:B------:R-:W-:Y:S02]  /*1370*/  IMAD.U32 R11, RZ, RZ, UR7 ;  /* 0x00000007ff0b7e24 */ /* 0x000fe4000f8e00ff */
[----:B------:R-:W-:Y:S02]  /*1380*/  IMAD.MOV.U32 R8, RZ, RZ, 0x1e1 ;  /* 0x000001e1ff087424 */ /* 0x000fe400078e00ff */
[----:B------:R-:W-:Y:S02]  /*1390*/  IMAD.MOV.U32 R12, RZ, RZ, 0x1 ;  /* 0x00000001ff0c7424 */ /* 0x000fe400078e00ff */
[----:B0-----:R-:W-:-:S07]  /*13a0*/  IMAD.MOV.U32 R13, RZ, RZ, RZ ;  /* 0x000000ffff0d7224 */ /* 0x001fce00078e00ff */
[----:B------:R-:W-:-:S07]  /*13b0*/  LEPC R20, `(.L_x_17) ;  /* 0x000000001014794e */ /* 0x000fce0000000000 */
[----:B-12--5:R-:W-:Y:S05]  /*13c0*/  CALL.ABS.NOINC R14 ;  /* 0x000000000e007343 */ /* 0x026fea0003c00000 */
.L_x_17:
[----:B------:R-:W-:-:S13]  /*13d0*/  ISETP.NE.AND P0, PT, R168, 0x3, PT ;  /* 0x00000003a800780c */ /* 0x000fda0003f05270 */
[----:B------:R-:W-:Y:S05]  /*13e0*/  @!P0 BRA `(.L_x_18) ;  /* 0x0000000000048947 */ /* 0x000fea0003800000 */
[----:B------:R-:W-:Y:S01]  /*13f0*/  BPT.TRAP 0x1 ;  /* 0x000000040000795c */ /* 0x000fe20000300000 */
.L_x_18:
[----:B------:R-:W3:Y:S01]  /*1400*/  S2UR UR5, SR_CgaCtaId ;  /* 0x00000000000579c3 */ /* 0x000ee20000008800 */
[----:B------:R-:W-:Y:S01]  /*1410*/  UMOV UR4, 0x400 ;  /* 0x0000040000047882 */ /* 0x000fe20000000000 */
[----:B------:R-:W-:Y:S02]  /*1420*/  IMAD.U32 R0, RZ, RZ, UR38 ;  /* 0x00000026ff007e24 */ /* 0x000fe4000f8e00ff */
[----:B------:R-:W-:-:S03]  /*1430*/  IMAD.U32 R3, RZ, RZ, UR39 ;  /* 0x00000027ff037e24 */ /* 0x000fc6000f8e00ff */
[----:B------:R-:W-:Y:S01]  /*1440*/  SHF.L.U32 R0, R0, 0x1f, RZ ;  /* 0x0000001f00007819 */ /* 0x000fe200000006ff */
[----:B---3--:R-:W-:-:S06]  /*1450*/  ULEA UR4, UR5, UR4, 0x18 ;  /* 0x0000000405047291 */ /* 0x008fcc000f8ec03f */
[----:B------:R-:W-:-:S04]  /*1460*/  IMAD.U32 R6, RZ, RZ, UR4 ;  /* 0x00000004ff067e24 */ /* 0x000fc8000f8e00ff */
[----:B------:R-:W-:-:S04]  /*1470*/  IMAD R3, R3, 0x8, R6 ;  /* 0x0000000803037824 */ /* 0x000fc800078e0206 */
[----:B------:R3:W4:Y:S01]  /*1480*/  SYNCS.PHASECHK.TRANS64.TRYWAIT P1, [R3+URZ], R0 ;  /* 0x00000000030075a7 */ /* 0x000722000802017f */
[----:B------:R-:W-:Y:S05]  /*1490*/  @!P0 BRA `(.L_x_19) ;  /* 0x0000000000048947 */ /* 0x000fea0003800000 */
[----:B------:R-:W-:Y:S01]  /*14a0*/  BPT.TRAP 0x1 ;  /* 0x000000040000795c */ /* 0x000fe20000300000 */
.L_x_19:
[----:B----4-:R-:W-:Y:S05]  /*14b0*/  @P1 BRA `(.L_x_20) ;  /* 0x0000000000081947 */ /* 0x010fea0003800000 */
[----:B------:R-:W4:Y:S02]  /*14c0*/  SYNCS.PHASECHK.TRANS64.TRYWAIT P1, [R3+URZ], R0 ;  /* 0x00000000030075a7 */ /* 0x000f24000802017f */
[----:B----4-:R-:W-:Y:S05]  /*14d0*/  @!P1 BRA `(.L_x_21) ;  /* 0x000000b000549947 */ /* 0x010fea0003800000 */
.L_x_20:
[----:B------:R-:W-:-:S04]  /*14e0*/  UISETP.LT.AND UP0, UPT, UR40, 0x1, UPT ;  /* 0x000000012800788c */ /* 0x000fc8000bf01270 */
[----:B------:R-:W-:-:S06]  /*14f0*/  USEL UR4, UR40, 0x1, UP0 ;  /* 0x0000000128047887 */ /* 0x000fcc0008000000 */
[----:B---34-:R-:W-:Y:S01]  /*1500*/  IMAD.U32 R0, RZ, RZ, UR4 ;  /* 0x00000004ff007e24 */ /* 0x018fe2000f8e00ff */
[----:B------:R-:W-:Y:S05]  /*1510*/  WARPSYNC.ALL ;  /* 0x0000000000007948 */ /* 0x000fea0003800000 */
[----:B------:R-:W-:-:S04]  /*1520*/  IADD3 R0, -R0, UR40, RZ ;  /* 0x0000002800007c10 */ /* 0x000fc8000fffe1ff */
[----:B------:R-:W-:Y:S02]  /*1530*/  ISETP.GE.AND P1, PT, R0, 0x1, PT ;  /* 0x000000010000780c */ /* 0x000fe40003f26270 */
[----:B------:R-:W-:Y:S01]  /*1540*/  R2UR UR4, R6 ;  /* 0x00000000060472ca */ /* 0x000fe200000e0000 */
[----:B------:R-:W-:Y:S01]  /*1550*/  WARPGROUP.ARRIVE ;  /* 0x00000000000079c5 */ /* 0x000fe20000000000 */
[----:B------:R-:W-:Y:S01]  /*1560*/  UMOV UR9, 0x40000040 ;  /* 0x4000004000097882 */ /* 0x000fe20000000000 */
[----:B------:R-:W-:Y:S01]  /*1570*/  UMOV UR11, 0x40000040 ;  /* 0x40000040000b7882 */ /* 0x000fe20000000000 */
[----:B------:R-:W-:Y:S01]  /*1580*/  UMOV UR13, 0x40000040 ;  /* 0x40000040000d7882 */ /* 0x000fe20000000000 */
[----:B------:R-:W-:-:S08]  /*1590*/  UMOV UR15, UR11 ;  /* 0x0000000b000f7c82 */ /* 0x000fd00008000000 */
[----:B------:R-:W-:-:S04]  /*15a0*/  UIADD3 UR4, UR4, 0x20100, URZ ;  /* 0x0002010004047890 */ /* 0x000fc8000fffe03f */
[----:B------:R-:W-:-:S04]  /*15b0*/  USHF.R.U32.HI UR4, URZ, 0x4, UR4 ;  /* 0x000000043f047899 */ /* 0x000fc80008011604 */
[----:B------:R-:W-:Y:S02]  /*15c0*/  ULOP3.LUT UR5, UR4, 0x3fff, URZ, 0xc0, !UPT ;  /* 0x00003fff04057892 */ /* 0x000fe4000f8ec03f */
[----:B------:R-:W-:Y:S02]  /*15d0*/  ULOP3.LUT UR4, UR41, 0x10000, URZ, 0xfc, !UPT ;  /* 0x0001000029047892 */ /* 0x000fe4000f8efc3f */
[----:B------:R-:W-:Y:S02]  /*15e0*/  ULOP3.LUT UR5, UR5, 0x10000, URZ, 0xfc, !UPT ;  /* 0x0001000005057892 */ /* 0x000fe4000f8efc3f */
[----:B------:R-:W-:Y:S02]  /*15f0*/  ULEA UR8, UR39, UR4, 0xc ;  /* 0x0000000427087291 */ /* 0x000fe4000f8e603f */
[----:B------:R-:W-:Y:S02]  /*1600*/  ULEA UR6, UR39, UR5, 0xb ;  /* 0x0000000527067291 */ /* 0x000fe4000f8e583f */
[----:B------:R-:W-:-:S05]  /*1610*/  UIADD3 UR12, UR8, 0x400, URZ ;  /* 0x00000400080c7890 */ /* 0x000fca000fffe03f */
[----:B------:R-:W-:Y:S02]  /*1620*/  UMOV UR10, UR6 ;  /* 0x00000006000a7c82 */ /* 0x000fe40008000000 */
[----:B------:R-:W-:Y:S01]  /*1630*/  HGMMA.64x128x8.F32.TF32 R88, gdesc[UR8], RZ, !UPT, gsb0 ;  /* 0x05e00000085879f0 */ /* 0x000fe2000c0028ff */
[----:B------:R-:W-:Y:S02]  /*1640*/  UMOV UR14, UR10 ;  /* 0x0000000a000e7c82 */ /* 0x000fe40008000000 */
[----:B------:R-:W-:Y:S02]  /*1650*/  WARPGROUP.DEPBAR.LE gsb0, 0x0 ;  /* 0x00008000000079c5 */ /* 0x000fe40000010000 */
[----:B------:R-:W-:-:S07]  /*1660*/  WARPGROUP.ARRIVE ;  /* 0x00000000000079c5 */ /* 0x000fce0000000000 */
[----:B------:R-:W-:Y:S01]  /*1670*/  HGMMA.64x128x8.F32.TF32 R24, gdesc[UR12], RZ, !UPT, gsb0 ;  /* 0x05e000000c1879f0 */ /* 0x000fe2000c0028ff */
[----:B------:R-:W-:Y:S02]  /*1680*/  UIADD3 UR12, UR8, 0x2, URZ ;  /* 0x00000002080c7890 */ /* 0x000fe4000fffe03f */
[----:B------:R-:W-:Y:S01]  /*1690*/  UIADD3 UR14, UR6, 0x2, URZ ;  /* 0x00000002060e7890 */ /* 0x000fe2000fffe03f */
[----:B------:R-:W-:Y:S01]  /*16a0*/  UMOV UR13, 0x40000040 ;  /* 0x40000040000d7882 */ /* 0x000fe20000000000 */
[----:B------:R-:W-:Y:S01]  /*16b0*/  UMOV UR15, 0x40000040 ;  /* 0x40000040000f7882 */ /* 0x000fe20000000000 */
[----:B------:R-:W-:Y:S02]  /*16c0*/  WARPGROUP.DEPBAR.LE gsb0, 0x0 ;  /* 0x00008000000079c5 */ /* 0x000fe40000010000 */
[----:B------:R-:W-:-:S06]  /*16d0*/  WARPGROUP.ARRIVE ;  /* 0x00000000000079c5 */ /* 0x000fcc0000000000 */
[----:B------:R-:W-:Y:S01]  /*16e0*/  HGMMA.64x128x8.F32.TF32 R88, gdesc[UR12], R88, gsb0 ;  /* 0x05e000000c5879f0 */ /* 0x000fe20008002858 */
[----:B------:R-:W-:Y:S01]  /*16f0*/  UIADD3 UR12, UR8, 0x402, URZ ;  /* 0x00000402080c7890 */ /* 0x000fe2000fffe03f */
[----:B------:R-:W-:Y:S01]  /*1700*/  UMOV UR13, 0x40000040 ;  /* 0x40000040000d7882 */ /* 0x000fe20000000000 */
[----:B------:R-:W-:Y:S02]  /*1710*/  WARPGROUP.DEPBAR.LE gsb0, 0x0 ;  /* 0x00008000000079c5 */ /* 0x000fe40000010000 */
[----:B------:R-:W-:-:S07]  /*1720*/  WARPGROUP.ARRIVE ;  /* 0x00000000000079c5 */ /* 0x000fce0000000000 */
[----:B------:R-:W-:Y:S01]  /*1730*/  HGMMA.64x128x8.F32.TF32 R24, gdesc[UR12], R24, gsb0 ;  /* 0x05e000000c1879f0 */ /* 0x000fe20008002818 */
        /* <DEDUP_REMOVED lines=71> */
[----:B------:R-:W-:Y:S03]  /*1bb0*/  HGMMA.64x128x8.F32.TF32 R24, gdesc[UR12], R24, gsb0 ;  /* 0x05e000000c1879f0 */ /* 0x000fe60008002818 */
[----:B------:R-:W-:Y:S02]  /*1bc0*/  WARPGROUP.DEPBAR.LE gsb0, 0x0 ;  /* 0x00008000000079c5 */ /* 0x000fe40000010000 */
[----:B------:R-:W-:Y:S05]  /*1bd0*/  @!P1 BRA `(.L_x_22) ;  /* 0x0000000800349947 */ /* 0x000fea0003800000 */
[----:B------:R-:W-:Y:S02]  /*1be0*/  UIADD3 UR6, UR39, 0x1, URZ ;  /* 0x0000000127067890 */ /* 0x000fe4000fffe03f */
[----:B------:R-:W-:Y:S02]  /*1bf0*/  IMAD.U32 R3, RZ, RZ, UR39 ;  /* 0x00000027ff037e24 */ /* 0x000fe4000f8e00ff */
[----:B------:R-:W-:-:S04]  /*1c00*/  UISETP.NE.AND UP0, UPT, UR6, 0x2, UPT ;  /* 0x000000020600788c */ /* 0x000fc8000bf05270 */
[----:B------:R-:W-:Y:S02]  /*1c10*/  USEL UR7, URZ, 0x1, UP0 ;  /* 0x000000013f077887 */ /* 0x000fe40008000000 */
[----:B------:R-:W-:Y:S02]  /*1c20*/  USEL UR6, UR6, URZ, UP0 ;  /* 0x0000003f06067287 */ /* 0x000fe40008000000 */
[----:B------:R-:W-:-:S06]  /*1c30*/  ULOP3.LUT UR7, UR38, UR7, URZ, 0x3c, !UPT ;  /* 0x0000000726077292 */ /* 0x000fcc000f8e3c3f */
[----:B------:R-:W-:-:S07]  /*1c40*/  IMAD.U32 R7, RZ, RZ, UR7 ;  /* 0x00000007ff077e24 */ /* 0x000fce000f8e00ff */
.L_x_29:
[----:B------:R-:W-:Y:S05]  /*1c50*/  @!P0 BRA `(.L_x_23) ;  /* 0x0000000000048947 */ /* 0x000fea0003800000 */
[----:B------:R-:W-:Y:S01]  /*1c60*/  BPT.TRAP 0x1 ;  /* 0x000000040000795c */ /* 0x000fe20000300000 */
.L_x_23:
[----:B------:R-:W3:Y:S01]  /*1c70*/  S2UR UR8, SR_CgaCtaId ;  /* 0x00000000000879c3 */ /* 0x000ee20000008800 */
[----:B------:R-:W-:Y:S01]  /*1c80*/  UMOV UR7, 0x400 ;  /* 0x0000040000077882 */ /* 0x000fe20000000000 */
[----:B01----:R-:W-:Y:S01]  /*1c90*/  IMAD.U32 R5, RZ, RZ, UR6 ;  /* 0x00000006ff057e24 */ /* 0x003fe2000f8e00ff */
[----:B------:R-:W-:Y:S01]  /*1ca0*/  SHF.L.U32 R4, R7, 0x1f, RZ ;  /* 0x0000001f07047819 */ /* 0x000fe200000006ff */
[----:B---3--:R-:W-:-:S06]  /*1cb0*/  ULEA UR7, UR8, UR7, 0x18 ;  /* 0x0000000708077291 */ /* 0x008fcc000f8ec03f */
[----:B------:R-:W-:-:S04]  /*1cc0*/  IMAD.U32 R6, RZ, RZ, UR7 ;  /* 0x00000007ff067e24 */ /* 0x000fc8000f8e00ff */
[----:B------:R-:W-:-:S04]  /*1cd0*/  IMAD R5, R5, 0x8, R6 ;  /* 0x0000000805057824 */ /* 0x000fc800078e0206 */
[----:B------:R0:W1:Y:S01]  /*1ce0*/  SYNCS.PHASECHK.TRANS64.TRYWAIT P1, [R5+URZ], R4 ;  /* 0x00000004050075a7 */ /* 0x000062000802017f */
[----:B------:R-:W-:Y:S05]  /*1cf0*/  @!P0 BRA `(.L_x_24) ;  /* 0x0000000000048947 */ /* 0x000fea0003800000 */
[----:B------:R-:W-:Y:S01]  /*1d00*/  BPT.TRAP 0x1 ;  /* 0x000000040000795c */ /* 0x000fe20000300000 */
.L_x_24:
[----:B-1----:R-:W-:Y:S05]  /*1d10*/  @P1 BRA `(.L_x_25) ;  /* 0x0000000000081947 */ /* 0x002fea0003800000 */
[----:B------:R-:W1:Y:S02]  /*1d20*/  SYNCS.PHASECHK.TRANS64.TRYWAIT P1, [R5+URZ], R4 ;  /* 0x00000004050075a7 */ /* 0x000e64000802017f */
[----:B-1----:R-:W-:Y:S05]  /*1d30*/  @!P1 BRA `(.L_x_26) ;  /* 0x000000a800509947 */ /* 0x002fea0003800000 */
.L_x_25:
[----:B------:R-:W-:Y:S01]  /*1d40*/  ULEA UR10, UR6, UR4, 0xc ;  /* 0x00000004060a7291 */ /* 0x000fe2000f8e603f */
[----:B------:R-:W-:Y:S01]  /*1d50*/  WARPGROUP.ARRIVE ;  /* 0x00000000000079c5 */ /* 0x000fe20000000000 */
[----:B------:R-:W-:Y:S01]  /*1d60*/  ULEA UR8, UR6, UR5, 0xb ;  /* 0x0000000506087291 */ /* 0x000fe2000f8e583f */
[----:B------:R-:W-:Y:S01]  /*1d70*/  UMOV UR13, 0x40000040 ;  /* 0x40000040000d7882 */ /* 0x000fe20000000000 */
[----:B------:R-:W-:-:S03]  /*1d80*/  UMOV UR15, 0x40000040 ;  /* 0x40000040000f7882 */ /* 0x000fc60000000000 */
[----:B------:R-:W-:Y:S02]  /*1d90*/  UMOV UR12, UR10 ;  /* 0x0000000a000c7c82 */ /* 0x000fe40008000000 */
[----:B------:R-:W-:Y:S02]  /*1da0*/  UMOV UR14, UR8 ;  /* 0x00000008000e7c82 */ /* 0x000fe40008000000 */
        /* <DEDUP_REMOVED lines=92> */
[----:B------:R-:W-:Y:S01]  /*2370*/  BPT.TRAP 0x1 ;  /* 0x000000040000795c */ /* 0x000fe20000300000 */
.L_x_27:
[----:B------:R-:W-:-:S13]  /*2380*/  ISETP.NE.AND P1, PT, R22, RZ, PT ;  /* 0x000000ff1600720c */ /* 0x000fda0003f25270 */
[----:B01----:R-:W-:-:S04]  /*2390*/  @P1 IMAD R4, R3, 0x8, R6 ;  /* 0x0000000803041824 */ /* 0x003fc800078e0206 */
[----:B------:R-:W-:-:S05]  /*23a0*/  @P1 VIADD R5, R4, 0x10 ;  /* 0x0000001004051836 */ /* 0x000fca0000000000 */
[----:B------:R-:W-:-:S04]  /*23b0*/  @P1 PRMT R5, R152, 0x654, R5 ;  /* 0x0000065498051816 */ /* 0x000fc80000000005 */
[----:B------:R0:W-:Y:S01]  /*23c0*/  @P1 SYNCS.ARRIVE.TRANS64.RED.A1T0 RZ, [R5+URZ], RZ ;  /* 0x000000ff05ff19a7 */ /* 0x0001e2000810043f */
[----:B------:R-:W-:-:S13]  /*23d0*/  ISETP.GT.U32.AND P1, PT, R19, 0x1, PT ;  /* 0x000000011300780c */ /* 0x000fda0003f24070 */
[----:B0-----:R-:W-:Y:S05]  /*23e0*/  @P1 BRA `(.L_x_28) ;  /* 0x0000000000041947 */ /* 0x001fea0003800000 */
[----:B------:R-:W-:Y:S01]  /*23f0*/  BPT.TRAP 0x1 ;  /* 0x000000040000795c */ /* 0x000fe20000300000 */
.L_x_28:
[----:B------:R-:W-:Y:S01]  /*2400*/  UIADD3 UR6, UR6, 0x1, URZ ;  /* 0x0000000106067890 */ /* 0x000fe2000fffe03f */
[C---:B------:R-:W-:Y:S01]  /*2410*/  ISETP.GT.AND P2, PT, R0.reuse, 0x1, PT ;  /* 0x000000010000780c */ /* 0x040fe20003f44270 */
[----:B------:R-:W-:Y:S02]  /*2420*/  VIADD R3, R3, 0x1 ;  /* 0x0000000103037836 */ /* 0x000fe40000000000 */
[----:B------:R-:W-:Y:S01]  /*2430*/  UISETP.NE.AND UP0, UPT, UR6, 0x2, UPT ;  /* 0x000000020600788c */ /* 0x000fe2000bf05270 */
[----:B------:R-:W-:Y:S02]  /*2440*/  VIADD R0, R0, 0xffffffff ;  /* 0xffffffff00007836 */ /* 0x000fe40000000000 */
[C---:B------:R-:W-:Y:S01]  /*2450*/  ISETP.NE.AND P1, PT, R3.reuse, 0x2, PT ;  /* 0x000000020300780c */ /* 0x040fe20003f25270 */
[----:B------:R-:W-:Y:S02]  /*2460*/  USEL UR7, URZ, 0x1, UP0 ;  /* 0x000000013f077887 */ /* 0x000fe40008000000 */
[----:B------:R-:W-:Y:S01]  /*2470*/  USEL UR6, UR6, URZ, UP0 ;  /* 0x0000003f06067287 */ /* 0x000fe20008000000 */
[----:B------:R-:W-:-:S03]  /*2480*/  SEL R3, R3, RZ, P1 ;  /* 0x000000ff03037207 */ /* 0x000fc60000800000 */
[----:B------:R-:W-:Y:S01]  /*2490*/  LOP3.LUT R7, R7, UR7, RZ, 0x3c, !PT ;  /* 0x0000000707077c12 */ /* 0x000fe2000f8e3cff */
[----:B------:R-:W-:Y:S07]  /*24a0*/  @P2 BRA `(.L_x_29) ;  /* 0xfffffff400e82947 */ /* 0x000fee000383ffff */
.L_x_22:
[----:B------:R-:W3:Y:S02]  /*24b0*/  LDC R0, c[0x0][0x28c] ;  /* 0x0000a300ff007b82 */ /* 0x000ee40000000800 */
[----:B---3--:R-:W-:-:S13]  /*24c0*/  ISETP.GE.AND P1, PT, R0, 0x1, PT ;  /* 0x000000010000780c */ /* 0x008fda0003f26270 */
[----:B------:R-:W-:Y:S05]  /*24d0*/  @!P1 BRA `(.L_x_30) ;  /* 0x0000000000409947 */ /* 0x000fea0003800000 */
[----:B------:R-:W-:Y:S05]  /*24e0*/  @!P0 BRA `(.L_x_31) ;  /* 0x0000000000048947 */ /* 0x000fea0003800000 */
[----:B------:R-:W-:Y:S01]  /*24f0*/  BPT.TRAP 0x1 ;  /* 0x000000040000795c */ /* 0x000fe20000300000 */
.L_x_31:
[----:B------:R-:W-:Y:S01]  /*2500*/  ISETP.NE.AND P0, PT, R22, RZ, PT ;  /* 0x000000ff1600720c */ /* 0x000fe20003f05270 */
[----:B------:R-:W-:-:S12]  /*2510*/  UISETP.LT.AND UP1, UPT, UR40, 0x1, UPT ;  /* 0x000000012800788c */ /* 0x000fd8000bf21270 */
[----:B------:R-:W-:-:S05]  /*2520*/  VOTEU.ANY UP0, P0 ;  /* 0x00000000003f7886 */ /* 0x000fca0000000100 */
[----:B------:R-:W-:-:S04]  /*2530*/  @UP0 USEL UR4, UR40, 0x1, UP1 ;  /* 0x0000000128040887 */ /* 0x000fc80008800000 */
[----:B------:R-:W-:-:S06]  /*2540*/  @UP0 UIADD3 UR4, UR39, UR40, -UR4 ;  /* 0x0000002827040290 */ /* 0x000fcc000fffe804 */
[----:B------:R-:W-:-:S04]  /*2550*/  IMAD.U32 R0, RZ, RZ, UR4 ;  /* 0x00000004ff007e24 */ /* 0x000fc8000f8e00ff */
[----:B------:R-:W-:-:S05]  /*2560*/  @P0 IMAD.SHL.U32 R0, R0, 0x8, RZ ;  /* 0x0000000800000824 */ /* 0x000fca00078e00ff */
[----:B------:R-:W-:-:S04]  /*2570*/  @P0 LOP3.LUT R0, R0, 0x8, RZ, 0xc0, !PT ;  /* 0x0000000800000812 */ /* 0x000fc800078ec0ff */
[----:B------:R-:W-:-:S04]  /*2580*/  @P0 IADD3 R3, R6, 0x10, R0 ;  /* 0x0000001006030810 */ /* 0x000fc80007ffe000 */
[----:B------:R-:W-:-:S04]  /*2590*/  @P0 PRMT R3, R152, 0x654, R3 ;  /* 0x0000065498030816 */ /* 0x000fc80000000003 */
[----:B------:R3:W-:Y:S01]  /*25a0*/  @P0 SYNCS.ARRIVE.TRANS64.RED.A1T0 RZ, [R3+URZ], RZ ;  /* 0x000000ff03ff09a7 */ /* 0x0007e2000810043f */
[----:B------:R-:W-:-:S13]  /*25b0*/  ISETP.GT.U32.AND P0, PT, R19, 0x1, PT ;  /* 0x000000011300780c */ /* 0x000fda0003f04070 */
[----:B---3--:R-:W-:Y:S05]  /*25c0*/  @P0 BRA `(.L_x_30) ;  /* 0x0000000000040947 */ /* 0x008fea0003800000 */
[----:B------:R-:W-:Y:S01]  /*25d0*/  BPT.TRAP 0x1 ;  /* 0x000000040000795c */ /* 0x000fe20000300000 */
.L_x_30:
[----:B------:R-:W3:Y:S01]  /*25e0*/  LDC R6, c[0x0][0x288] ;  /* 0x0000a200ff067b82 */ /* 0x000ee20000000800 */
[--C-:B------:R-:W-:Y:S01]  /*25f0*/  SHF.R.U32.HI R0, RZ, 0x2, R18.reuse ;  /* 0x00000002ff007819 */ /* 0x100fe20000011612 */
[----:B------:R-:W-:Y:S01]  /*2600*/  UIADD3 UR39, UR40, UR39, URZ ;  /* 0x0000002728277290 */ /* 0x000fe2000fffe03f */
[----:B01----:R-:W-:Y:S01]  /*2610*/  SHF.R.U32.HI R5, RZ, 0x7, R18 ;  /* 0x00000007ff057819 */ /* 0x003fe20000011612 */
[----:B------:R-:W-:Y:S01]  /*2620*/  IMAD.SHL.U32 R13, R154, 0x80, RZ ;  /* 0x000000809a0d7824 */ /* 0x000fe200078e00ff */
[----:B------:R-:W-:Y:S01]  /*2630*/  LOP3.LUT R3, R0, 0x7, RZ, 0xc0, !PT ;  /* 0x0000000700037812 */ /* 0x000fe200078ec0ff */
[----:B------:R-:W-:Y:S01]  /*2640*/  USHF.R.U32.HI UR4, URZ, 0x1, UR39 ;  /* 0x000000013f047899 */ /* 0x000fe20008011627 */
[----:B------:R-:W-:Y:S01]  /*2650*/  LOP3.LUT R4, R18, 0x60, RZ, 0xc0, !PT ;  /* 0x0000006012047812 */ /* 0x000fe200078ec0ff */
[----:B------:R-:W-:Y:S01]  /*2660*/  ULDC UR8, c[0x0][0x284] ;  /* 0x0000a10000087ab9 */ /* 0x000fe20000000800 */
[----:B------:R-:W-:Y:S01]  /*2670*/  LOP3.LUT R0, R5, 0x1, RZ, 0xc0, !PT ;  /* 0x0000000105007812 */ /* 0x000fe200078ec0ff */
[----:B------:R-:W-:Y:S01]  /*2680*/  ULOP3.LUT UR4, UR4, 0x1, URZ, 0xc0, !UPT ;  /* 0x0000000104047892 */ /* 0x000fe2000f8ec03f */
[----:B------:R-:W-:Y:S01]  /*2690*/  SHF.R.U32.HI R10, RZ, 0x1, R4 ;  /* 0x00000001ff0a7819 */ /* 0x000fe20000011604 */
[----:B------:R-:W-:Y:S01]  /*26a0*/  UISETP.GT.U32.AND UP1, UPT, UR39, 0x1, UPT ;  /* 0x000000012700788c */ /* 0x000fe2000bf24070 */
[----:B------:R-:W-:Y:S01]  /*26b0*/  SHF.R.S32.HI R21, RZ, 0x1f, R23 ;  /* 0x0000001fff157819 */ /* 0x000fe20000011417 */
[----:B------:R-:W-:Y:S01]  /*26c0*/  IMAD.SHL.U32 R4, R0, 0x40, RZ ;  /* 0x0000004000047824 */ /* 0x000fe200078e00ff */
[--C-:B------:R-:W-:Y:S01]  /*26d0*/  IADD3 R5, RZ, -R10, -R3.reuse ;  /* 0x8000000aff057210 */ /* 0x100fe20007ffe803 */
[----:B------:R-:W-:Y:S01]  /*26e0*/  UISETP.NE.U32.AND UP0, UPT, UR4, 0x1, UPT ;  /* 0x000000010400788c */ /* 0x000fe2000bf05070 */
[----:B------:R-:W-:Y:S01]  /*26f0*/  IMAD.WIDE R8, R153, 0x100, RZ ;  /* 0x0000010099087825 */ /* 0x000fe200078e02ff */
[----:B------:R-:W-:Y:S01]  /*2700*/  ULDC.64 UR6, c[0x0][0x5d0] ;  /* 0x0001740000067ab9 */ /* 0x000fe20000000a00 */
[----:B--2---:R-:W-:Y:S01]  /*2710*/  LOP3.LUT R157, R4, 0x40, R3, 0xe2, !PT ;  /* 0x00000040049d7812 */ /* 0x004fe200078ee203 */
[----:B------:R-:W-:Y:S01]  /*2720*/  UISETP.LT.U32.AND UP1, UPT, UR40, 0x2, UP1 ;  /* 0x000000022800788c */ /* 0x000fe20008f21070 */
[----:B------:R-:W-:Y:S01]  /*2730*/  LOP3.LUT R3, R18, 0x3, RZ, 0xc0, !PT ;  /* 0x0000000312037812 */ /* 0x000fe200078ec0ff */
[----:B------:R-:W-:Y:S01]  /*2740*/  UISETP.GT.U32.AND UP0, UPT, UR40, 0x1, !UP0 ;  /* 0x000000012800788c */ /* 0x000fe2000c704070 */
[----:B------:R-:W-:Y:S01]  /*2750*/  IMAD R4, R21, UR6, RZ ;  /* 0x0000000615047c24 */ /* 0x000fe2000f8e02ff */
[----:B---3--:R-:W-:Y:S01]  /*2760*/  ISETP.GE.AND P0, PT, R13, R6, PT ;  /* 0x000000060d00720c */ /* 0x008fe20003f06270 */
[----:B------:R-:W-:Y:S01]  /*2770*/  IMAD R0, R0, -0x40, R5 ;  /* 0xffffffc000007824 */ /* 0x000fe200078e0205 */
[----:B------:R-:W-:Y:S01]  /*2780*/  USEL UR5, URZ, 0x1, !UP1 ;  /* 0x000000013f057887 */ /* 0x000fe2000c800000 */
[----:B------:R-:W-:Y:S01]  /*2790*/  IMAD R12, R3, -0x2, R6 ;  /* 0xfffffffe030c7824 */ /* 0x000fe200078e0206 */
[----:B------:R-:W-:Y:S01]  /*27a0*/  USEL UR4, URZ, 0x1, !UP0 ;  /* 0x000000013f047887 */ /* 0x000fe2000c000000 */
[----:B------:R-:W-:Y:S01]  /*27b0*/  IMAD.SHL.U32 R3, R153, 0x100, RZ ;  /* 0x0000010099037824 */ /* 0x000fe200078e00ff */
[----:B------:R-:W-:Y:S01]  /*27c0*/  ULOP3.LUT UR39, UR39, 0x1, URZ, 0xc0, !UPT ;  /* 0x0000000127277892 */ /* 0x000fe2000f8ec03f */
[----:B------:R-:W-:Y:S01]  /*27d0*/  IMAD.SHL.U32 R6, R18, 0x2, RZ ;  /* 0x0000000212067824 */ /* 0x000fe200078e00ff */
[----:B------:R-:W-:Y:S01]  /*27e0*/  ULOP3.LUT UR38, UR4, UR38, UR5, 0x96, !UPT ;  /* 0x0000002604267292 */ /* 0x000fe2000f8e9605 */
[----:B------:R-:W-:Y:S01]  /*27f0*/  IMAD R11, R23, UR7, R4 ;  /* 0x00000007170b7c24 */ /* 0x000fe2000f8e0204 */
[----:B------:R-:W-:Y:S01]  /*2800*/  ISETP.GE.OR P0, PT, R3, UR8, P0 ;  /* 0x0000000803007c0c */ /* 0x000fe20008706670 */
[----:B------:R-:W-:Y:S01]  /*2810*/  IMAD.MOV.U32 R153, RZ, RZ, -0x1 ;  /* 0xffffffffff997424 */ /* 0x000fe200078e00ff */
[----:B------:R-:W-:-:S02]  /*2820*/  LOP3.LUT R6, R13, 0x6, R6, 0xf8, !PT ;  /* 0x000000060d067812 */ /* 0x000fc400078ef806 */
[----:B------:R-:W-:Y:S01]  /*2830*/  IADD3 R3, -R3, UR8, R0 ;  /* 0x0000000803037c10 */ /* 0x000fe2000fffe100 */
[----:B------:R-:W-:Y:S01]  /*2840*/  IMAD.IADD R0, R12, 0x1, -R13 ;  /* 0x000000010c007824 */ /* 0x000fe200078e0a0d */
[----:B------:R-:W-:Y:S02]  /*2850*/  SHF.R.S32.HI R7, RZ, 0x1f, R6 ;  /* 0x0000001fff077819 */ /* 0x000fe40000011406 */
[----:B------:R-:W-:Y:S01]  /*2860*/  LOP3.LUT R157, R8, R157, R10, 0xfe, !PT ;  /* 0x0000009d089d7212 */ /* 0x000fe200078efe0a */
[----:B------:R-:W-:-:S04]  /*2870*/  IMAD.WIDE.U32 R4, R23, UR6, R6 ;  /* 0x0000000617047c25 */ /* 0x000fc8000f8e0006 */
[----:B------:R-:W-:Y:S02]  /*2880*/  IMAD.IADD R11, R5, 0x1, R11 ;  /* 0x00000001050b7824 */ /* 0x000fe400078e020b */
[----:B------:R-:W-:Y:S01]  /*2890*/  IMAD.MOV.U32 R10, RZ, RZ, R4 ;  /* 0x000000ffff0a7224 */ /* 0x000fe200078e0004 */
[----:B------:R-:W-:Y:S06]  /*28a0*/  @P0 BRA `(.L_x_32) ;  /* 0x0000008000600947 */ /* 0x000fec0003800000 */
[----:B------:R-:W0:Y:S01]  /*28b0*/  LDC.64 R4, c[0x0][0x5c8] ;  /* 0x00017200ff047b82 */ /* 0x000e220000000a00 */
[----:B-----5:R-:W-:Y:S01]  /*28c0*/  FSETP.NEU.AND P0, PT, R156, RZ, PT ;  /* 0x000000ff9c00720b */ /* 0x020fe20003f0d000 */
[----:B------:R-:W-:Y:S01]  /*28d0*/  BSSY B0, `(.L_x_32) ;  /* 0x0000815000007945 */ /* 0x000fe20003800000 */
[----:B------:R-:W-:-:S04]  /*28e0*/  ISETP.GT.AND P3, PT, R3, RZ, PT ;  /* 0x000000ff0300720c */ /* 0x000fc80003f64270 */
[----:B------:R-:W-:Y:S01]  /*28f0*/  ISETP.GT.AND P2, PT, R0, RZ, P3 ;  /* 0x000000ff0000720c */ /* 0x000fe20001f44270 */
[-C--:B0-----:R-:W-:Y:S02]  /*2900*/  IMAD R12, R9, R4.reuse, RZ ;  /* 0x00000004090c7224 */ /* 0x081fe400078e02ff */
[----:B------:R-:W-:-:S04]  /*2910*/  IMAD.WIDE.U32 R170, R157, R4, R10 ;  /* 0x000000049daa7225 */ /* 0x000fc800078e000a */
[----:B------:R-:W-:-:S04]  /*2920*/  IMAD R11, R157, R5, R12 ;  /* 0x000000059d0b7224 */ /* 0x000fc800078e020c */
[----:B------:R-:W-:Y:S01]  /*2930*/  IMAD.IADD R173, R171, 0x1, R11 ;  /* 0x00000001abad7824 */ /* 0x000fe200078e020b */
[----:B------:R-:W-:Y:S06]  /*2940*/  @!P0 BRA `(.L_x_33) ;  /* 0x0000005c00108947 */ /* 0x000fec0003800000 */
[----:B------:R-:W0:Y:S01]  /*2950*/  LDC.64 R12, c[0x0][0x5b8] ;  /* 0x00016e00ff0c7b82 */ /* 0x000e220000000a00 */
[----:B------:R-:W-:-:S07]  /*2960*/  ULDC.64 UR4, c[0x0][0x5c0] ;  /* 0x0001700000047ab9 */ /* 0x000fce0000000a00 */
[----:B------:R-:W1:Y:S08]  /*2970*/  LDC.64 R14, c[0x0][0x5b0] ;  /* 0x00016c00ff0e7b82 */ /* 0x000e700000000a00 */
[----:B------:R-:W2:Y:S01]  /*2980*/  LDC.64 R10, c[0x0][0x5a8] ;  /* 0x00016a00ff0a7b82 */ /* 0x000ea20000000a00 */
[----:B0-----:R-:W-:-:S04]  /*2990*/  IMAD R20, R21, R12, RZ ;  /* 0x0000000c15147224 */ /* 0x001fc800078e02ff */
[C---:B------:R-:W-:Y:S02]  /*29a0*/  IMAD R13, R23.reuse, R13, R20 ;  /* 0x0000000d170d7224 */ /* 0x040fe400078e0214 */
[----:B------:R-:W-:-:S04]  /*29b0*/  IMAD.WIDE.U32 R20, R23, R12, R6 ;  /* 0x0000000c17147225 */ /* 0x000fc800078e0006 */
[-C--:B-1----:R-:W-:Y:S02]  /*29c0*/  IMAD R154, R9, R14.reuse, RZ ;  /* 0x0000000e099a7224 */ /* 0x082fe400078e02ff */
[----:B------:R-:W-:Y:S02]  /*29d0*/  IMAD.IADD R159, R21, 0x1, R13 ;  /* 0x00000001159f7824 */ /* 0x000fe400078e020d */
[----:B------:R-:W-:Y:S02]  /*29e0*/  IMAD.MOV.U32 R158, RZ, RZ, R20 ;  /* 0x000000ffff9e7224 */ /* 0x000fe400078e0014 */
[C---:B------:R-:W-:Y:S02]  /*29f0*/  IMAD R171, R157.reuse, R15, R154 ;  /* 0x0000000f9dab7224 */ /* 0x040fe400078e029a */
[----:B------:R-:W-:-:S04]  /*2a00*/  IMAD.WIDE.U32 R160, R157, R14, R158 ;  /* 0x0000000e9da07225 */ /* 0x000fc800078e009e */
[----:B------:R-:W-:Y:S01]  /*2a10*/  IMAD.IADD R154, R161, 0x1, R171 ;  /* 0x00000001a19a7824 */ /* 0x000fe200078e02ab */
[----:B--2---:R-:W-:-:S04]  /*2a20*/  LEA R162, P0, R160, R10, 0x2 ;  /* 0x0000000aa0a27211 */ /* 0x004fc800078010ff */
[----:B------:R-:W-:-:S05]  /*2a30*/  LEA.HI.X R163, R160, R11, R154, 0x2, P0 ;  /* 0x0000000ba0a37211 */ /* 0x000fca00000f149a */
[----:B------:R0:W2:Y:S01]  /*2a40*/  @P2 LDG.E.LTC128B R154, desc[UR36][R162.64] ;  /* 0x00000024a29a2981 */ /* 0x0000a2000c1e1920 */
[----:B------:R-:W-:Y:S01]  /*2a50*/  LEA R160, P0, R170, UR4, 0x2 ;  /* 0x00000004aaa07c11 */ /* 0x000fe2000f8010ff */
[----:B------:R-:W-:Y:S01]  /*2a60*/  IMAD.WIDE.U32 R164, R157, R14, R6 ;  /* 0x0000000e9da47225 */ /* 0x000fe200078e0006 */
[----:B------:R-:W-:Y:S01]  /*2a70*/  ISETP.GT.AND P1, PT, R0, 0x1, P3 ;  /* 0x000000010000780c */ /* 0x000fe20001f24270 */
[----:B------:R-:W-:Y:S02]  /*2a80*/  BSSY B1, `(.L_x_34) ;  /* 0x0000011000017945 */ /* 0x000fe40003800000 */
[----:B------:R-:W-:Y:S02]  /*2a90*/  IMAD.IADD R165, R171, 0x1, R165 ;  /* 0x00000001aba57824 */ /* 0x000fe400078e02a5 */
[----:B------:R-:W-:Y:S01]  /*2aa0*/  IMAD.WIDE.U32 R166, R23, R12, R164 ;  /* 0x0000000c17a67225 */ /* 0x000fe200078e00a4 */
[----:B0-----:R-:W-:-:S03]  /*2ab0*/  SHF.L.U64.HI R163, R14, 0x3, R15 ;  /* 0x000000030ea37819 */ /* 0x001fc6000001020f */
[----:B------:R-:W-:Y:S01]  /*2ac0*/  IMAD.SHL.U32 R162, R14, 0x8, RZ ;  /* 0x000000080ea27824 */ /* 0x000fe200078e00ff */
[----:B--2---:R-:W-:-:S05]  /*2ad0*/  LOP3.LUT R161, R154, 0xffffe000, RZ, 0xc0, !PT ;  /* 0xffffe0009aa17812 */ /* 0x004fca00078ec0ff */
[----:B------:R-:W-:Y:S01]  /*2ae0*/  FMUL R169, R161, R156 ;  /* 0x0000009ca1a97220 */ /* 0x000fe20000400000 */
[----:B------:R-:W-:Y:S01]  /*2af0*/  LEA.HI.X R161, R170, UR5, R173, 0x2, P0 ;  /* 0x00000005aaa17c11 */ /* 0x000fe200080f14ad */
[----:B------:R-:W-:Y:S01]  /*2b00*/  IMAD.WIDE.U32 R172, R157, R14, R162 ;  /* 0x0000000e9dac7225 */ /* 0x000fe200078e00a2 */
[----:B------:R-:W-:-:S03]  /*2b10*/  LEA R164, P0, R166, R10, 0x2 ;  /* 0x0000000aa6a47211 */ /* 0x000fc600078010ff */
[----:B------:R-:W-:Y:S01]  /*2b20*/  FFMA R169, R88, R155, R169 ;  /* 0x0000009b58a97223 */ /* 0x000fe200000000a9 */
[----:B------:R-:W-:-:S04]  /*2b30*/  IMAD.IADD R88, R13, 0x1, R167 ;  /* 0x000000010d587824 */ /* 0x000fc800078e02a7 */
[----:B------:R-:W-:Y:S02]  /*2b40*/  F2FP.TF32.F32.PACK_B R169, R169 ;  /* 0x000000a9ffa9723e */ /* 0x000fe400024050ff */
[----:B------:R-:W-:-:S03]  /*2b50*/  LEA.HI.X R165, R166, R11, R88, 0x2, P0 ;  /* 0x0000000ba6a57211 */ /* 0x000fc600000f1458 */
[----:B------:R0:W-:Y:S01]  /*2b60*/  @P2 STG.E desc[UR36][R160.64], R169 ;  /* 0x000000a9a0002986 */ /* 0x0001e2000c101924 */
[----:B------:R-:W-:Y:S05]  /*2b70*/  @!P1 BRA `(.L_x_35) ;  /* 0x0000000000049947 */ /* 0x000fea0003800000 */
[----:B------:R1:W5:Y:S02]  /*2b80*/  LDG.E.LTC128B R154, desc[UR36][R164.64+0x4] ;  /* 0x00000424a49a7981 */ /* 0x000364000c1e1920 */
.L_x_35:
[----:B------:R-:W-:Y:S05]  /*2b90*/  BSYNC B1 ;  /* 0x0000000000017941 */ /* 0x000fea0003800000 */
.L_x_34:
[----:B-----5:R-:W-:Y:S01]  /*2ba0*/  LOP3.LUT R167, R154, 0xffffe000, RZ, 0xc0, !PT ;  /* 0xffffe0009aa77812 */ /* 0x020fe200078ec0ff */
[----:B------:R-:W-:Y:S01]  /*2bb0*/  IMAD.IADD R171, R171, 0x1, R173 ;  /* 0x00000001abab7824 */ /* 0x000fe200078e02ad */
[----:B------:R-:W-:Y:S02]  /*2bc0*/  ISETP.GT.AND P0, PT, R3, 0x8, PT ;  /* 0x000000080300780c */ /* 0x000fe40003f04270 */
[----:B------:R-:W-:Y:S01]  /*2bd0*/  IADD3 R166, P4, R20, R172, RZ ;  /* 0x000000ac14a67210 */ /* 0x000fe20007f9e0ff */
[----:B------:R-:W-:Y:S01]  /*2be0*/  FMUL R88, R167, R156 ;  /* 0x0000009ca7587220 */ /* 0x000fe20000400000 */
[----:B------:R-:W-:-:S03]  /*2bf0*/  ISETP.GT.AND P2, PT, R0, RZ, P0 ;  /* 0x000000ff0000720c */ /* 0x000fc60000744270 */
[----:B------:R-:W-:Y:S01]  /*2c00*/  FFMA R175, R89, R155, R88 ;  /* 0x0000009b59af7223 */ /* 0x000fe20000000058 */
[----:B------:R-:W-:Y:S01]  /*2c10*/  IMAD.X R167, R171, 0x1, R159, P4 ;  /* 0x00000001aba77824 */ /* 0x000fe200020e069f */
[----:B------:R-:W-:-:S03]  /*2c20*/  LEA R88, P4, R166, R10, 0x2 ;  /* 0x0000000aa6587211 */ /* 0x000fc600078810ff */
[----:B------:R-:W-:Y:S02]  /*2c30*/  F2FP.TF32.F32.PACK_B R175, R175 ;  /* 0x000000afffaf723e */ /* 0x000fe400024050ff */
[----:B------:R-:W-:-:S03]  /*2c40*/  LEA.HI.X R89, R166, R11, R167, 0x2, P4 ;  /* 0x0000000ba6597211 */ /* 0x000fc600020f14a7 */
[----:B------:R2:W-:Y:S04]  /*2c50*/  @P1 STG.E desc[UR36][R160.64+0x4], R175 ;  /* 0x000004afa0001986 */ /* 0x0005e8000c101924 */
[----:B------:R3:W0:Y:S01]  /*2c60*/  @P2 LDG.E.LTC128B R154, desc[UR36][R88.64] ;  /* 0x00000024589a2981 */ /* 0x000622000c1e1920 */
[----:B------:R-:W-:Y:S01]  /*2c70*/  IMAD.SHL.U32 R167, R4, 0x20, RZ ;  /* 0x0000002004a77824 */ /* 0x000fe200078e00ff */
[----:B------:R-:W-:Y:S01]  /*2c80*/  IADD3 R172, P1, R6, R172, RZ ;  /* 0x000000ac06ac7210 */ /* 0x000fe20007f3e0ff */
[----:B------:R-:W-:Y:S03]  /*2c90*/  BSSY B1, `(.L_x_36) ;  /* 0x0000011000017945 */ /* 0x000fe60003800000 */
[----:B------:R-:W-:Y:S01]  /*2ca0*/  IADD3 R170, P4, R167, R160, RZ ;  /* 0x000000a0a7aa7210 */ /* 0x000fe20007f9e0ff */
[----:B------:R-:W-:Y:S01]  /*2cb0*/  IMAD.X R173, R7, 0x1, R171, P1 ;  /* 0x0000000107ad7824 */ /* 0x000fe200008e06ab */
[----:B------:R-:W-:Y:S01]  /*2cc0*/  ISETP.GT.AND P1, PT, R0, 0x1, P0 ;  /* 0x000000010000780c */ /* 0x000fe20000724270 */
[----:B------:R-:W-:-:S03]  /*2cd0*/  IMAD.WIDE.U32 R172, R23, R12, R172 ;  /* 0x0000000c17ac7225 */ /* 0x000fc600078e00ac */
[----:B---3--:R-:W-:Y:S02]  /*2ce0*/  LEA R88, P5, R172, R10, 0x2 ;  /* 0x0000000aac587211 */ /* 0x008fe400078a10ff */
[----:B0-----:R-:W-:-:S05]  /*2cf0*/  LOP3.LUT R169, R154, 0xffffe000, RZ, 0xc0, !PT ;  /* 0xffffe0009aa97812 */ /* 0x001fca00078ec0ff */
[----:B------:R-:W-:-:S04]  /*2d00*/  FMUL R169, R169, R156 ;  /* 0x0000009ca9a97220 */ /* 0x000fc80000400000 */
[----:B------:R-:W-:Y:S01]  /*2d10*/  FFMA R177, R90, R155, R169 ;  /* 0x0000009b5ab17223 */ /* 0x000fe200000000a9 */
[----:B------:R-:W-:Y:S01]  /*2d20*/  SHF.L.U64.HI R169, R4, 0x5, R5 ;  /* 0x0000000504a97819 */ /* 0x000fe20000010205 */
[----:B------:R-:W-:-:S03]  /*2d30*/  IMAD.IADD R90, R13, 0x1, R173 ;  /* 0x000000010d5a7824 */ /* 0x000fc600078e02ad */
[----:B------:R-:W-:Y:S01]  /*2d40*/  F2FP.TF32.F32.PACK_B R177, R177 ;  /* 0x000000b1ffb1723e */ /* 0x000fe200024050ff */
[----:B------:R-:W-:Y:S01]  /*2d50*/  IMAD.X R171, R169, 0x1, R161, P4 ;  /* 0x00000001a9ab7824 */ /* 0x000fe200020e06a1 */
[----:B------:R-:W-:-:S04]  /*2d60*/  LEA.HI.X R89, R172, R11, R90, 0x2, P5 ;  /* 0x0000000bac597211 */ /* 0x000fc800028f145a */
[----:B------:R2:W-:Y:S01]  /*2d70*/  @P2 STG.E desc[UR36][R170.64], R177 ;  /* 0x000000b1aa002986 */ /* 0x0005e2000c101924 */
[----:B------:R-:W-:Y:S05]  /*2d80*/  @!P1 BRA `(.L_x_37) ;  /* 0x0000000000049947 */ /* 0x000fea0003800000 */
[----:B------:R0:W5:Y:S02]  /*2d90*/  LDG.E.LTC128B R154, desc[UR36][R88.64+0x4] ;  /* 0x00000424589a7981 */ /* 0x000164000c1e1920 */
.L_x_37:
[----:B------:R-:W-:Y:S05]  /*2da0*/  BSYNC B1 ;  /* 0x0000000000017941 */ /* 0x000fea0003800000 */
.L_x_36:
[----:B-----5:R-:W-:Y:S01]  /*2db0*/  LOP3.LUT R173, R154, 0xffffe000, RZ, 0xc0, !PT ;  /* 0xffffe0009aad7812 */ /* 0x020fe200078ec0ff */
[----:B------:R-:W-:Y:S01]  /*2dc0*/  BSSY B1, `(.L_x_38) ;  /* 0x000000a000017945 */ /* 0x000fe20003800000 */
[----:B------:R-:W-:-:S03]  /*2dd0*/  ISETP.GT.AND P2, PT, R0, 0x8, P3 ;  /* 0x000000080000780c */ /* 0x000fc60001f44270 */
[----:B------:R-:W-:-:S04]  /*2de0*/  FMUL R90, R173, R156 ;  /* 0x0000009cad5a7220 */ /* 0x000fc80000400000 */
[----:B------:R-:W-:Y:S01]  /*2df0*/  FFMA R173, R91, R155, R90 ;  /* 0x0000009b5bad7223 */ /* 0x000fe2000000005a */
[----:B------:R-:W-:Y:S02]  /*2e00*/  @P1 IMAD.MOV.U32 R90, RZ, RZ, R170 ;  /* 0x000000ffff5a1224 */ /* 0x000fe400078e00aa */
[----:B------:R-:W-:Y:S02]  /*2e10*/  @P1 IMAD.MOV.U32 R91, RZ, RZ, R171 ;  /* 0x000000ffff5b1224 */ /* 0x000fe400078e00ab */
[----:B------:R-:W-:-:S05]  /*2e20*/  F2FP.TF32.F32.PACK_B R173, R173 ;  /* 0x000000adffad723e */ /* 0x000fca00024050ff */
[----:B------:R3:W-:Y:S01]  /*2e30*/  @P1 STG.E desc[UR36][R90.64+0x4], R173 ;  /* 0x000004ad5a001986 */ /* 0x0007e2000c101924 */
[----:B------:R-:W-:Y:S05]  /*2e40*/  @!P2 BRA `(.L_x_39) ;  /* 0x000000000004a947 */ /* 0x000fea0003800000 */
[----:B------:R4:W5:Y:S02]  /*2e50*/  LDG.E.LTC128B R154, desc[UR36][R164.64+0x20] ;  /* 0x00002024a49a7981 */ /* 0x000964000c1e1920 */
.L_x_39:
[----:B------:R-:W-:Y:S05]  /*2e60*/  BSYNC B1 ;  /* 0x0000000000017941 */ /* 0x000fea0003800000 */
.L_x_38:
[----:B---3-5:R-:W-:Y:S01]  /*2e70*/  LOP3.LUT R91, R154, 0xffffe000, RZ, 0xc0, !PT ;  /* 0xffffe0009a5b7812 */ /* 0x028fe200078ec0ff */
[----:B------:R-:W-:Y:S01]  /*2e80*/  @P2 IMAD.MOV.U32 R90, RZ, RZ, R160 ;  /* 0x000000ffff5a2224 */ /* 0x000fe200078e00a0 */
[----:B------:R-:W-:Y:S01]  /*2e90*/  ISETP.GT.AND P1, PT, R0, 0x9, P3 ;  /* 0x000000090000780c */ /* 0x000fe20001f24270 */
[----:B------:R-:W-:Y:S02]  /*2ea0*/  BSSY B1, `(.L_x_40) ;  /* 0x0000008000017945 */ /* 0x000fe40003800000 */
[----:B------:R-:W-:-:S04]  /*2eb0*/  FMUL R91, R91, R156 ;  /* 0x0000009c5b5b7220 */ /* 0x000fc80000400000 */
[----:B------:R-:W-:Y:S01]  /*2ec0*/  FFMA R173, R92, R155, R91 ;  /* 0x0000009b5cad7223 */ /* 0x000fe2000000005b */
[----:B------:R-:W-:-:S04]  /*2ed0*/  @P2 IMAD.MOV.U32 R91, RZ, RZ, R161 ;  /* 0x000000ffff5b2224 */ /* 0x000fc800078e00a1 */
[----:B------:R-:W-:-:S05]  /*2ee0*/  F2FP.TF32.F32.PACK_B R173, R173 ;  /* 0x000000adffad723e */ /* 0x000fca00024050ff */
[----:B------:R3:W-:Y:S01]  /*2ef0*/  @P2 STG.E desc[UR36][R90.64+0x20], R173 ;  /* 0x000020ad5a002986 */ /* 0x0007e2000c101924 */
[----:B------:R-:W-:Y:S05]  /*2f00*/  @!P1 BRA `(.L_x_41) ;  /* 0x0000000000049947 */ /* 0x000fea0003800000 */
[----:B------:R0:W5:Y:S02]  /*2f10*/  LDG.E.LTC128B R154, desc[UR36][R164.64+0x24] ;  /* 0x00002424a49a7981 */ /* 0x000164000c1e1920 */
.L_x_41:
[----:B------:R-:W-:Y:S05]  /*2f20*/  BSYNC B1 ;  /* 0x0000000000017941 */ /* 0x000fea0003800000 */
.L_x_40:
[----:B---3-5:R-:W-:Y:S01]  /*2f30*/  LOP3.LUT R91, R154, 0xffffe000, RZ, 0xc0, !PT ;  /* 0xffffe0009a5b7812 */ /* 0x028fe200078ec0ff */
[----:B------:R-:W-:Y:S01]  /*2f40*/  BSSY B1, `(.L_x_42) ;  /* 0x000000a000017945 */ /* 0x000fe20003800000 */
[----:B------:R-:W-:-:S03]  /*2f50*/  ISETP.GT.AND P2, PT, R0, 0x8, P0 ;  /* 0x000000080000780c */ /* 0x000fc60000744270 */
[----:B------:R-:W-:Y:S01]  /*2f60*/  FMUL R90, R91, R156 ;  /* 0x0000009c5b5a7220 */ /* 0x000fe20000400000 */
[----:B------:R-:W-:-:S03]  /*2f70*/  @P1 IMAD.MOV.U32 R91, RZ, RZ, R161 ;  /* 0x000000ffff5b1224 */ /* 0x000fc600078e00a1 */
[----:B------:R-:W-:Y:S01]  /*2f80*/  FFMA R93, R93, R155, R90 ;  /* 0x0000009b5d5d7223 */ /* 0x000fe2000000005a */
[----:B------:R-:W-:-:S04]  /*2f90*/  @P1 IMAD.MOV.U32 R90, RZ, RZ, R160 ;  /* 0x000000ffff5a1224 */ /* 0x000fc800078e00a0 */
[----:B------:R-:W-:-:S05]  /*2fa0*/  F2FP.TF32.F32.PACK_B R93, R93 ;  /* 0x0000005dff5d723e */ /* 0x000fca00024050ff */
[----:B------:R3:W-:Y:S01]  /*2fb0*/  @P1 STG.E desc[UR36][R90.64+0x24], R93 ;  /* 0x0000245d5a001986 */ /* 0x0007e2000c101924 */
[----:B------:R-:W-:Y:S05]  /*2fc0*/  @!P2 BRA `(.L_x_43) ;  /* 0x000000000004a947 */ /* 0x000fea0003800000 */
[----:B------:R0:W5:Y:S02]  /*2fd0*/  LDG.E.LTC128B R154, desc[UR36][R88.64+0x20] ;  /* 0x00002024589a7981 */ /* 0x000164000c1e1920 */
.L_x_43:
[----:B------:R-:W-:Y:S05]  /*2fe0*/  BSYNC B1 ;  /* 0x0000000000017941 */ /* 0x000fea0003800000 */
.L_x_42:
        /* <DEDUP_REMOVED lines=11> */
.L_x_45:
[----:B------:R-:W-:Y:S05]  /*30a0*/  BSYNC B1 ;  /* 0x0000000000017941 */ /* 0x000fea0003800000 */
.L_x_44:
        /* <DEDUP_REMOVED lines=11> */
.L_x_47:
[----:B------:R-:W-:Y:S05]  /*3160*/  BSYNC B1 ;  /* 0x0000000000017941 */ /* 0x000fea0003800000 */
.L_x_46:
        /* <DEDUP_REMOVED lines=11> */
.L_x_49:
[----:B------:R-:W-:Y:S05]  /*3220*/  BSYNC B1 ;  /* 0x0000000000017941 */ /* 0x000fea0003800000 */
.L_x_48:
        /* <DEDUP_REMOVED lines=11> */
.L_x_51:
[----:B------:R-:W-:Y:S05]  /*32e0*/  BSYNC B1 ;  /* 0x0000000000017941 */ /* 0x000fea0003800000 */
.L_x_50:
        /* <DEDUP_REMOVED lines=11> */
.L_x_53:
[----:B------:R-:W-:Y:S05]  /*33a0*/  BSYNC B1 ;  /* 0x0000000000017941 */ /* 0x000fea0003800000 */
.L_x_52:
        /* <DEDUP_REMOVED lines=11> */
.L_x_55:
[----:B------:R-:W-:Y:S05]  /*3460*/  BSYNC B1 ;  /* 0x0000000000017941 */ /* 0x000fea0003800000 */
.L_x_54:
        /* <DEDUP_REMOVED lines=11> */
.L_x_57:
[----:B------:R-:W-:Y:S05]  /*3520*/  BSYNC B1 ;  /* 0x0000000000017941 */ /* 0x000fea0003800000 */
.L_x_56:
        /* <DEDUP_REMOVED lines=11> */
.L_x_59:
[----:B------:R-:W-:Y:S05]  /*35e0*/  BSYNC B1 ;  /* 0x0000000000017941 */ /* 0x000fea0003800000 */
.L_x_58:
        /* <DEDUP_REMOVED lines=11> */
.L_x_61:
[----:B------:R-:W-:Y:S05]  /*36a0*/  BSYNC B1 ;  /* 0x0000000000017941 */ /* 0x000fea0003800000 */
.L_x_60:
        /* <DEDUP_REMOVED lines=11> */
.L_x_63:
[----:B------:R-:W-:Y:S05]  /*3760*/  BSYNC B1 ;  /* 0x0000000000017941 */ /* 0x000fea0003800000 */
.L_x_62:
        /* <DEDUP_REMOVED lines=11> */
.L_x_65:
[----:B------:R-:W-:Y:S05]  /*3820*/  BSYNC B1 ;  /* 0x0000000000017941 */ /* 0x000fea0003800000 */
.L_x_64:
        /* <DEDUP_REMOVED lines=11> */
.L_x_67:
[----:B------:R-:W-:Y:S05]  /*38e0*/  BSYNC B1 ;  /* 0x0000000000017941 */ /* 0x000fea0003800000 */
.L_x_66:
        /* <DEDUP_REMOVED lines=11> */
.L_x_69:
[----:B------:R-:W-:Y:S05]  /*39a0*/  BSYNC B1 ;  /* 0x0000000000017941 */ /* 0x000fea0003800000 */
.L_x_68:
        /* <DEDUP_REMOVED lines=11> */
.L_x_71:
[----:B------:R-:W-:Y:S05]  /*3a60*/  BSYNC B1 ;  /* 0x0000000000017941 */ /* 0x000fea0003800000 */
.L_x_70:
        /* <DEDUP_REMOVED lines=11> */
.L_x_73:
[----:B------:R-:W-:Y:S05]  /*3b20*/  BSYNC B1 ;  /* 0x0000000000017941 */ /* 0x000fea0003800000 */
.L_x_72:
        /* <DEDUP_REMOVED lines=11> */
.L_x_75:
[----:B------:R-:W-:Y:S05]  /*3be0*/  BSYNC B1 ;  /* 0x0000000000017941 */ /* 0x000fea0003800000 */
.L_x_74:
        /* <DEDUP_REMOVED lines=11> */
.L_x_77:
[----:B------:R-:W-:Y:S05]  /*3ca0*/  BSYNC B1 ;  /* 0x0000000000017941 */ /* 0x000fea0003800000 */
.L_x_76:
        /* <DEDUP_REMOVED lines=11> */
.L_x_79:
[----:B------:R-:W-:Y:S05]  /*3d60*/  BSYNC B1 ;  /* 0x0000000000017941 */ /* 0x000fea0003800000 */
.L_x_78:
        /* <DEDUP_REMOVED lines=11> */
.L_x_81:
[----:B------:R-:W-:Y:S05]  /*3e20*/  BSYNC B1 ;  /* 0x0000000000017941 */ /* 0x000fea0003800000 */
.L_x_80:
        /* <DEDUP_REMOVED lines=11> */
.L_x_83:
[----:B------:R-:W-:Y:S05]  /*3ee0*/  BSYNC B1 ;  /* 0x0000000000017941 */ /* 0x000fea0003800000 */
.L_x_82:
        /* <DEDUP_REMOVED lines=11> */
.L_x_85:
[----:B------:R-:W-:Y:S05]  /*3fa0*/  BSYNC B1 ;  /* 0x0000000000017941 */ /* 0x000fea0003800000 */
.L_x_84:
        /* <DEDUP_REMOVED lines=11> */
.L_x_87:
[----:B------:R-:W-:Y:S05]  /*4060*/  BSYNC B1 ;  /* 0x0000000000017941 */ /* 0x000fea0003800000 */
.L_x_86:
        /* <DEDUP_REMOVED lines=11> */
.L_x_89:
[----:B------:R-:W-:Y:S05]  /*4120*/  BSYNC B1 ;  /* 0x0000000000017941 */ /* 0x000fea0003800000 */
.L_x_88:
        /* <DEDUP_REMOVED lines=11> */
.L_x_91:
[----:B------:R-:W-:Y:S05]  /*41e0*/  BSYNC B1 ;  /* 0x0000000000017941 */ /* 0x000fea0003800000 */
.L_x_90:
        /* <DEDUP_REMOVED lines=11> */
.L_x_93:
[----:B------:R-:W-:Y:S05]  /*42a0*/  BSYNC B1 ;  /* 0x0000000000017941 */ /* 0x000fea0003800000 */
.L_x_92:
        /* <DEDUP_REMOVED lines=11> */
.L_x_95:
[----:B------:R-:W-:Y:S05]  /*4360*/  BSYNC B1 ;  /* 0x0000000000017941 */ /* 0x000fea0003800000 */
.L_x_94:
        /* <DEDUP_REMOVED lines=11> */
.L_x_97:
[----:B------:R-:W-:Y:S05]  /*4420*/  BSYNC B1 ;  /* 0x0000000000017941 */ /* 0x000fea0003800000 */
.L_x_96:
        /* <DEDUP_REMOVED lines=11> */
.L_x_99:
[----:B------:R-:W-:Y:S05]  /*44e0*/  BSYNC B1 ;  /* 0x0000000000017941 */ /* 0x000fea0003800000 */
.L_x_98:
        /* <DEDUP_REMOVED lines=11> */
.L_x_101:
[----:B------:R-:W-:Y:S05]  /*45a0*/  BSYNC B1 ;  /* 0x0000000000017941 */ /* 0x000fea0003800000 */
.L_x_100:
        /* <DEDUP_REMOVED lines=11> */
.L_x_103:
[----:B------:R-:W-:Y:S05]  /*4660*/  BSYNC B1 ;  /* 0x0000000000017941 */ /* 0x000fea0003800000 */
.L_x_102:
        /* <DEDUP_REMOVED lines=11> */
.L_x_105:
[----:B------:R-:W-:Y:S05]  /*4720*/  BSYNC B1 ;  /* 0x0000000000017941 */ /* 0x000fea0003800000 */
.L_x_104:
        /* <DEDUP_REMOVED lines=11> */
.L_x_107:
[----:B------:R-:W-:Y:S05]  /*47e0*/  BSYNC B1 ;  /* 0x0000000000017941 */ /* 0x000fea0003800000 */
.L_x_106:
        /* <DEDUP_REMOVED lines=11> */
.L_x_109:
[----:B------:R-:W-:Y:S05]  /*48a0*/  BSYNC B1 ;  /* 0x0000000000017941 */ /* 0x000fea0003800000 */
.L_x_108:
        /* <DEDUP_REMOVED lines=11> */
.L_x_111:
[----:B------:R-:W-:Y:S05]  /*4960*/  BSYNC B1 ;  /* 0x0000000000017941 */ /* 0x000fea0003800000 */
.L_x_110:
        /* <DEDUP_REMOVED lines=11> */
.L_x_113:
[----:B------:R-:W-:Y:S05]  /*4a20*/  BSYNC B1 ;  /* 0x0000000000017941 */ /* 0x000fea0003800000 */
.L_x_112:
        /* <DEDUP_REMOVED lines=11> */
.L_x_115:
[----:B------:R-:W-:Y:S05]  /*4ae0*/  BSYNC B1 ;  /* 0x0000000000017941 */ /* 0x000fea0003800000 */
.L_x_114:
        /* <DEDUP_REMOVED lines=11> */
.L_x_117:
[----:B------:R-:W-:Y:S05]  /*4ba0*/  BSYNC B1 ;  /* 0x0000000000017941 */ /* 0x000fea0003800000 */
.L_x_116:
        /* <DEDUP_REMOVED lines=11> */
.L_x_119:
[----:B------:R-:W-:Y:S05]  /*4c60*/  BSYNC B1 ;  /* 0x0000000000017941 */ /* 0x000fea0003800000 */
.L_x_118:
        /* <DEDUP_REMOVED lines=11> */
.L_x_121:
[----:B------:R-:W-:Y:S05]  /*4d20*/  BSYNC B1 ;  /* 0x0000000000017941 */ /* 0x000fea0003800000 */
.L_x_120:
        /* <DEDUP_REMOVED lines=11> */
.L_x_123:
[----:B------:R-:W-:Y:S05]  /*4de0*/  BSYNC B1 ;  /* 0x0000000000017941 */ /* 0x000fea0003800000 */
.L_x_122:
        /* <DEDUP_REMOVED lines=11> */
.L_x_125:
[----:B------:R-:W-:Y:S05]  /*4ea0*/  BSYNC B1 ;  /* 0x0000000000017941 */ /* 0x000fea0003800000 */
.L_x_124:
        /* <DEDUP_REMOVED lines=11> */
.L_x_127:
[----:B------:R-:W-:Y:S05]  /*4f60*/  BSYNC B1 ;  /* 0x0000000000017941 */ /* 0x000fea0003800000 */
.L_x_126:
        /* <DEDUP_REMOVED lines=11> */
.L_x_129:
[----:B------:R-:W-:Y:S05]  /*5020*/  BSYNC B1 ;  /* 0x0000000000017941 */ /* 0x000fea0003800000 */
.L_x_128:
        /* <DEDUP_REMOVED lines=11> */
.L_x_131:
[----:B------:R-:W-:Y:S05]  /*50e0*/  BSYNC B1 ;  /* 0x0000000000017941 */ /* 0x000fea0003800000 */
.L_x_130:
        /* <DEDUP_REMOVED lines=11> */
.L_x_133:
[----:B------:R-:W-:Y:S05]  /*51a0*/  BSYNC B1 ;  /* 0x0000000000017941 */ /* 0x000fea0003800000 */
.L_x_132:
        /* <DEDUP_REMOVED lines=11> */
.L_x_135:
[----:B------:R-:W-:Y:S05]  /*5260*/  BSYNC B1 ;  /* 0x0000000000017941 */ /* 0x000fea0003800000 */
.L_x_134:
        /* <DEDUP_REMOVED lines=11> */
.L_x_137:
[----:B------:R-:W-:Y:S05]  /*5320*/  BSYNC B1 ;  /* 0x0000000000017941 */ /* 0x000fea0003800000 */
.L_x_136:
        /* <DEDUP_REMOVED lines=11> */
.L_x_139:
[----:B------:R-:W-:Y:S05]  /*53e0*/  BSYNC B1 ;  /* 0x0000000000017941 */ /* 0x000fea0003800000 */
.L_x_138:
        /* <DEDUP_REMOVED lines=11> */
.L_x_141:
[----:B------:R-:W-:Y:S05]  /*54a0*/  BSYNC B1 ;  /* 0x0000000000017941 */ /* 0x000fea0003800000 */
.L_x_140:
        /* <DEDUP_REMOVED lines=11> */
.L_x_143:
[----:B------:R-:W-:Y:S05]  /*5560*/  BSYNC B1 ;  /* 0x0000000000017941 */ /* 0x000fea0003800000 */
.L_x_142:
        /* <DEDUP_REMOVED lines=11> */
.L_x_145:
[----:B------:R-:W-:Y:S05]  /*5620*/  BSYNC B1 ;  /* 0x0000000000017941 */ /* 0x000fea0003800000 */
.L_x_144:
        /* <DEDUP_REMOVED lines=11> */
.L_x_147:
[----:B------:R-:W-:Y:S05]  /*56e0*/  BSYNC B1 ;  /* 0x0000000000017941 */ /* 0x000fea0003800000 */
.L_x_146:
        /* <DEDUP_REMOVED lines=11> */
.L_x_149:
[----:B------:R-:W-:Y:S05]  /*57a0*/  BSYNC B1 ;  /* 0x0000000000017941 */ /* 0x000fea0003800000 */
.L_x_148:
        /* <DEDUP_REMOVED lines=11> */
.L_x_151:
[----:B------:R-:W-:Y:S05]  /*5860*/  BSYNC B1 ;  /* 0x0000000000017941 */ /* 0x000fea0003800000 */
.L_x_150:
        /* <DEDUP_REMOVED lines=11> */
.L_x_153:
[----:B------:R-:W-:Y:S05]  /*5920*/  BSYNC B1 ;  /* 0x0000000000017941 */ /* 0x000fea0003800000 */
.L_x_152:
        /* <DEDUP_REMOVED lines=11> */
.L_x_155:
[----:B------:R-:W-:Y:S05]  /*59e0*/  BSYNC B1 ;  /* 0x0000000000017941 */ /* 0x000fea0003800000 */
.L_x_154:
[----:B---3-5:R-:W-:Y:S01]  /*59f0*/  LOP3.LUT R91, R154, 0xffffe000, RZ, 0xc0, !PT ;  /* 0xffffe0009a5b7812 */ /* 0x028fe200078ec0ff */
[----:B------:R-:W-:Y:S01]  /*5a00*/  @P2 IMAD.MOV.U32 R8, RZ, RZ, R170 ;  /* 0x000000ffff082224 */ /* 0x000fe200078e00aa */
[----:B------:R-:W-:Y:S01]  /*5a10*/  IADD3 R157, P1, R157, 0x80, RZ ;  /* 0x000000809d9d7810 */ /* 0x000fe20007f3e0ff */
[----:B------:R-:W-:Y:S02]  /*5a20*/  BSSY B1, `(.L_x_156) ;  /* 0x000000b000017945 */ /* 0x000fe40003800000 */
[----:B------:R-:W-:Y:S02]  /*5a30*/  FMUL R91, R91, R156 ;  /* 0x0000009c5b5b7220 */ /* 0x000fe40000400000 */
[----:B------:R-:W-:Y:S01]  /*5a40*/  IMAD.X R9, RZ, RZ, R9, P1 ;  /* 0x000000ffff097224 */ /* 0x000fe200008e0609 */
[----:B------:R-:W-:Y:S01]  /*5a50*/  ISETP.GT.AND P1, PT, R0, 0x79, P0 ;  /* 0x000000790000780c */ /* 0x000fe20000724270 */
[----:B------:R-:W-:Y:S02]  /*5a60*/  FFMA R91, R150, R155, R91 ;  /* 0x0000009b965b7223 */ /* 0x000fe4000000005b */
[----:B------:R-:W-:-:S02]  /*5a70*/  IMAD R90, R9, R14, RZ ;  /* 0x0000000e095a7224 */ /* 0x000fc400078e02ff */
[----:B------:R-:W-:Y:S01]  /*5a80*/  @P2 IMAD.MOV.U32 R9, RZ, RZ, R171 ;  /* 0x000000ffff092224 */ /* 0x000fe200078e00ab */
[----:B------:R-:W-:-:S05]  /*5a90*/  F2FP.TF32.F32.PACK_B R91, R91 ;  /* 0x0000005bff5b723e */ /* 0x000fca00024050ff */
[----:B------:R3:W-:Y:S02]  /*5aa0*/  @P2 STG.E desc[UR36][R8.64+0x1e0], R91 ;  /* 0x0001e05b08002986 */ /* 0x0007e4000c101924 */
[----:B------:R-:W-:Y:S05]  /*5ab0*/  @!P1 BRA `(.L_x_157) ;  /* 0x0000000000049947 */ /* 0x000fea0003800000 */
[----:B------:R0:W5:Y:S02]  /*5ac0*/  LDG.E.LTC128B R154, desc[UR36][R88.64+0x1e4] ;  /* 0x0001e424589a7981 */ /* 0x000164000c1e1920 */
.L_x_157:
[----:B------:R-:W-:Y:S05]  /*5ad0*/  BSYNC B1 ;  /* 0x0000000000017941 */ /* 0x000fea0003800000 */
.L_x_156:
[----:B0----5:R-:W-:Y:S01]  /*5ae0*/  LOP3.LUT R89, R154, 0xffffe000, RZ, 0xc0, !PT ;  /* 0xffffe0009a597812 */ /* 0x021fe200078ec0ff */
[----:B------:R-:W-:Y:S01]  /*5af0*/  IMAD R97, R157, R15, R90 ;  /* 0x0000000f9d617224 */ /* 0x000fe200078e025a */
[----:B------:R-:W-:Y:S01]  /*5b00*/  ISETP.GT.AND P0, PT, R3, 0x80, PT ;  /* 0x000000800300780c */ /* 0x000fe20003f04270 */
[----:B---3--:R-:W-:-:S04]  /*5b10*/  IMAD.WIDE.U32 R8, R157, R14, R158 ;  /* 0x0000000e9d087225 */ /* 0x008fc800078e009e */
[----:B------:R-:W-:Y:S01]  /*5b20*/  FMUL R88, R89, R156 ;  /* 0x0000009c59587220 */ /* 0x000fe20000400000 */
[----:B------:R-:W-:Y:S01]  /*5b30*/  ISETP.GT.AND P3, PT, R0, RZ, P0 ;  /* 0x000000ff0000720c */ /* 0x000fe20000764270 */
[----:B------:R-:W-:Y:S02]  /*5b40*/  IMAD.IADD R9, R9, 0x1, R97 ;  /* 0x0000000109097824 */ /* 0x000fe400078e0261 */
[----:B------:R-:W-:Y:S01]  /*5b50*/  FFMA R151, R151, R155, R88 ;  /* 0x0000009b97977223 */ /* 0x000fe20000000058 */
[----:B------:R-:W-:-:S04]  /*5b60*/  LEA R88, P2, R8, R10, 0x2 ;  /* 0x0000000a08587211 */ /* 0x000fc800078410ff */
[----:B------:R-:W-:Y:S02]  /*5b70*/  F2FP.TF32.F32.PACK_B R151, R151 ;  /* 0x00000097ff97723e */ /* 0x000fe400024050ff */
[----:B------:R-:W-:-:S03]  /*5b80*/  LEA.HI.X R89, R8, R11, R9, 0x2, P2 ;  /* 0x0000000b08597211 */ /* 0x000fc600010f1409 */
[----:B------:R0:W-:Y:S04]  /*5b90*/  @P1 STG.E desc[UR36][R170.64+0x1e4], R151 ;  /* 0x0001e497aa001986 */ /* 0x0001e8000c101924 */
[----:B------:R-:W3:Y:S01]  /*5ba0*/  @P3 LDG.E.LTC128B R154, desc[UR36][R88.64] ;  /* 0x00000024589a3981 */ /* 0x000ee2000c1e1920 */
[----:B------:R-:W-:Y:S01]  /*5bb0*/  IMAD.WIDE.U32 R8, R157, R14, R6 ;  /* 0x0000000e9d087225 */ /* 0x000fe200078e0006 */
[----:B------:R-:W-:Y:S01]  /*5bc0*/  SHF.L.U64.HI R95, R4, 0x9, R5 ;  /* 0x00000009045f7819 */ /* 0x000fe20000010205 */
[----:B------:R-:W-:Y:S01]  /*5bd0*/  BSSY B1, `(.L_x_158) ;  /* 0x0000011000017945 */ /* 0x000fe20003800000 */
[----:B------:R-:W-:Y:S01]  /*5be0*/  ISETP.GT.AND P2, PT, R0, 0x1, P0 ;  /* 0x000000010000780c */ /* 0x000fe20000744270 */
[----:B------:R-:W-:Y:S02]  /*5bf0*/  IMAD.IADD R9, R97, 0x1, R9 ;  /* 0x0000000161097824 */ /* 0x000fe400078e0209 */
[----:B------:R-:W-:-:S02]  /*5c00*/  IMAD.SHL.U32 R93, R4, 0x200, RZ ;  /* 0x00000200045d7824 */ /* 0x000fc400078e00ff */
[----:B------:R-:W-:-:S03]  /*5c10*/  IMAD.WIDE.U32 R90, R23, R12, R8 ;  /* 0x0000000c175a7225 */ /* 0x000fc600078e0008 */
[----:B------:R-:W-:Y:S01]  /*5c20*/  IADD3 R8, P1, R93, R160, RZ ;  /* 0x000000a05d087210 */ /* 0x000fe20007f3e0ff */
[----:B------:R-:W-:Y:S01]  /*5c30*/  IMAD.IADD R5, R13, 0x1, R91 ;  /* 0x000000010d057824 */ /* 0x000fe200078e025b */
[----:B------:R-:W-:-:S03]  /*5c40*/  LEA R4, P4, R90, R10, 0x2 ;  /* 0x0000000a5a047211 */ /* 0x000fc600078810ff */
[----:B------:R-:W-:Y:S01]  /*5c50*/  IMAD.X R9, R95, 0x1, R161, P1 ;  /* 0x000000015f097824 */ /* 0x000fe200008e06a1 */
[----:B------:R-:W-:Y:S02]  /*5c60*/  LEA.HI.X R5, R90, R11, R5, 0x2, P4 ;  /* 0x0000000b5a057211 */ /* 0x000fe400020f1405 */
[----:B---3--:R-:W-:-:S05]  /*5c70*/  LOP3.LUT R15, R154, 0xffffe000, RZ, 0xc0, !PT ;  /* 0xffffe0009a0f7812 */ /* 0x008fca00078ec0ff */
[----:B------:R-:W-:-:S04]  /*5c80*/  FMUL R15, R15, R156 ;  /* 0x0000009c0f0f7220 */ /* 0x000fc80000400000 */
[----:B------:R-:W-:-:S05]  /*5c90*/  FFMA R15, R24, R155, R15 ;  /* 0x0000009b180f7223 */ /* 0x000fca000000000f */
[----:B------:R-:W-:-:S05]  /*5ca0*/  F2FP.TF32.F32.PACK_B R15, R15 ;  /* 0x0000000fff0f723e */ /* 0x000fca00024050ff */
[----:B------:R0:W-:Y:S01]  /*5cb0*/  @P3 STG.E desc[UR36][R8.64], R15 ;  /* 0x0000000f08003986 */ /* 0x0001e2000c101924 */
[----:B------:R-:W-:Y:S05]  /*5cc0*/  @!P2 BRA `(.L_x_159) ;  /* 0x000000000004a947 */ /* 0x000fea0003800000 */
[----:B------:R3:W5:Y:S02]  /*5cd0*/  LDG.E.LTC128B R154, desc[UR36][R4.64+0x4] ;  /* 0x00000424049a7981 */ /* 0x000764000c1e1920 */
.L_x_159:
[----:B------:R-:W-:Y:S05]  /*5ce0*/  BSYNC B1 ;  /* 0x0000000000017941 */ /* 0x000fea0003800000 */
.L_x_158:
[----:B-----5:R-:W-:Y:S01]  /*5cf0*/  LOP3.LUT R21, R154, 0xffffe000, RZ, 0xc0, !PT ;  /* 0xffffe0009a157812 */ /* 0x020fe200078ec0ff */
[----:B0-----:R-:W-:Y:S01]  /*5d00*/  IMAD.WIDE.U32 R14, R157, R14, R162 ;  /* 0x0000000e9d0e7225 */ /* 0x001fe200078e00a2 */
[----:B------:R-:W-:Y:S01]  /*5d10*/  ISETP.GT.AND P1, PT, R3, 0x88, PT ;  /* 0x000000880300780c */ /* 0x000fe20003f24270 */
[----:B------:R-:W-:Y:S02]  /*5d20*/  BSSY B1, `(.L_x_160) ;  /* 0x000000f000017945 */ /* 0x000fe40003800000 */
[----:B------:R-:W-:Y:S01]  /*5d30*/  FMUL R24, R21, R156 ;  /* 0x0000009c15187220 */ /* 0x000fe20000400000 */
[----:B------:R-:W-:Y:S01]  /*5d40*/  ISETP.GT.AND P3, PT, R0, RZ, P1 ;  /* 0x000000ff0000720c */ /* 0x000fe20000f64270 */
[----:B------:R-:W-:Y:S01]  /*5d50*/  IMAD.IADD R97, R97, 0x1, R15 ;  /* 0x0000000161617824 */ /* 0x000fe200078e020f */
[-C--:B------:R-:W-:Y:S01]  /*5d60*/  IADD3 R20, P5, R20, R14.reuse, RZ ;  /* 0x0000000e14147210 */ /* 0x080fe20007fbe0ff */
[----:B------:R-:W-:Y:S01]  /*5d70*/  FFMA R25, R25, R155, R24 ;  /* 0x0000009b19197223 */ /* 0x000fe20000000018 */
[----:B------:R-:W-:-:S03]  /*5d80*/  IADD3 R14, P4, R6, R14, RZ ;  /* 0x0000000e060e7210 */ /* 0x000fc60007f9e0ff */
[----:B------:R-:W-:Y:S01]  /*5d90*/  IMAD.X R158, R97, 0x1, R159, P5 ;  /* 0x00000001619e7824 */ /* 0x000fe200028e069f */
[----:B------:R-:W-:Y:S01]  /*5da0*/  F2FP.TF32.F32.PACK_B R25, R25 ;  /* 0x00000019ff19723e */ /* 0x000fe200024050ff */
[----:B------:R-:W-:Y:S01]  /*5db0*/  IMAD.X R15, R7, 0x1, R97, P4 ;  /* 0x00000001070f7824 */ /* 0x000fe200020e0661 */
[----:B------:R-:W-:-:S03]  /*5dc0*/  LEA R6, P5, R20, R10, 0x2 ;  /* 0x0000000a14067211 */ /* 0x000fc600078a10ff */
[----:B------:R0:W-:Y:S01]  /*5dd0*/  @P2 STG.E desc[UR36][R8.64+0x4], R25 ;  /* 0x0000041908002986 */ /* 0x0001e2000c101924 */
[----:B------:R-:W-:Y:S01]  /*5de0*/  LEA.HI.X R7, R20, R11, R158, 0x2, P5 ;  /* 0x0000000b14077211 */ /* 0x000fe200028f149e */
[----:B------:R-:W-:Y:S08]  /*5df0*/  @!P3 BRA `(.L_x_161) ;  /* 0x000000000004b947 */ /* 0x000ff00003800000 */
[----:B------:R0:W5:Y:S02]  /*5e00*/  LDG.E.LTC128B R154, desc[UR36][R6.64] ;  /* 0x00000024069a7981 */ /* 0x000164000c1e1920 */
.L_x_161:
[----:B------:R-:W-:Y:S05]  /*5e10*/  BSYNC B1 ;  /* 0x0000000000017941 */ /* 0x000fea0003800000 */
.L_x_160:
[----:B-----5:R-:W-:Y:S01]  /*5e20*/  LOP3.LUT R3, R154, 0xffffe000, RZ, 0xc0, !PT ;  /* 0xffffe0009a037812 */ /* 0x020fe200078ec0ff */
[----:B------:R-:W-:Y:S01]  /*5e30*/  IMAD.WIDE.U32 R14, R23, R12, R14 ;  /* 0x0000000c170e7225 */ /* 0x000fe200078e000e */
[----:B0-----:R-:W-:Y:S01]  /*5e40*/  IADD3 R6, P4, R8, R167, RZ ;  /* 0x000000a708067210 */ /* 0x001fe20007f9e0ff */
[----:B------:R-:W-:Y:S01]  /*5e50*/  BSSY B1, `(.L_x_162) ;  /* 0x000000c000017945 */ /* 0x000fe20003800000 */
[----:B------:R-:W-:Y:S01]  /*5e60*/  ISETP.GT.AND P2, PT, R0, 0x1, P1 ;  /* 0x000000010000780c */ /* 0x000fe20000f44270 */
[----:B------:R-:W-:Y:S01]  /*5e70*/  FMUL R3, R3, R156 ;  /* 0x0000009c03037220 */ /* 0x000fe20000400000 */
[----:B------:R-:W-:Y:S01]  /*5e80*/  IMAD.IADD R13, R13, 0x1, R15 ;  /* 0x000000010d0d7824 */ /* 0x000fe200078e020f */
[----:B------:R-:W-:Y:S01]  /*5e90*/  LEA R10, P5, R14, R10, 0x2 ;  /* 0x0000000a0e0a7211 */ /* 0x000fe200078a10ff */
[----:B------:R-:W-:Y:S02]  /*5ea0*/  IMAD.X R7, R9, 0x1, R169, P4 ;  /* 0x0000000109077824 */ /* 0x000fe400020e06a9 */
[----:B------:R-:W-:Y:S01]  /*5eb0*/  FFMA R3, R26, R155, R3 ;  /* 0x0000009b1a037223 */ /* 0x000fe20000000003 */
[----:B------:R-:W-:-:S04]  /*5ec0*/  LEA.HI.X R11, R14, R11, R13, 0x2, P5 ;  /* 0x0000000b0e0b7211 */ /* 0x000fc800028f140d */
[----:B------:R-:W-:-:S05]  /*5ed0*/  F2FP.TF32.F32.PACK_B R3, R3 ;  /* 0x00000003ff03723e */ /* 0x000fca00024050ff */
[----:B------:R0:W-:Y:S01]  /*5ee0*/  @P3 STG.E desc[UR36][R6.64], R3 ;  /* 0x0000000306003986 */ /* 0x0001e2000c101924 */
[----:B------:R-:W-:Y:S05]  /*5ef0*/  @!P2 BRA `(.L_x_163) ;  /* 0x000000000004a947 */ /* 0x000fea0003800000 */
[----:B------:R0:W5:Y:S02]  /*5f00*/  LDG.E.LTC128B R154, desc[UR36][R10.64+0x4] ;  /* 0x000004240a9a7981 */ /* 0x000164000c1e1920 */
.L_x_163:
[----:B------:R-:W-:Y:S05]  /*5f10*/  BSYNC B1 ;  /* 0x0000000000017941 */ /* 0x000fea0003800000 */
.L_x_162:
[----:B0----5:R-:W-:Y:S01]  /*5f20*/  LOP3.LUT R3, R154, 0xffffe000, RZ, 0xc0, !PT ;  /* 0xffffe0009a037812 */ /* 0x021fe200078ec0ff */
[----:B------:R-:W-:Y:S01]  /*5f30*/  BSSY B1, `(.L_x_164) ;  /* 0x0000008000017945 */ /* 0x000fe20003800000 */
[----:B------:R-:W-:-:S03]  /*5f40*/  ISETP.GT.AND P3, PT, R0, 0x8, P0 ;  /* 0x000000080000780c */ /* 0x000fc60000764270 */
[----:B------:R-:W-:-:S04]  /*5f50*/  FMUL R12, R3, R156 ;  /* 0x0000009c030c7220 */ /* 0x000fc80000400000 */
[----:B------:R-:W-:-:S05]  /*5f60*/  FFMA R27, R27, R155, R12 ;  /* 0x0000009b1b1b7223 */ /* 0x000fca000000000c */
[----:B------:R-:W-:-:S05]  /*5f70*/  F2FP.TF32.F32.PACK_B R27, R27 ;  /* 0x0000001bff1b723e */ /* 0x000fca00024050ff */
[----:B------:R0:W-:Y:S01]  /*5f80*/  @P2 STG.E desc[UR36][R6.64+0x4], R27 ;  /* 0x0000041b06002986 */ /* 0x0001e2000c101924 */
[----:B------:R-:W-:Y:S05]  /*5f90*/  @!P3 BRA `(.L_x_165) ;  /* 0x000000000004b947 */ /* 0x000fea0003800000 */
[----:B------:R0:W5:Y:S02]  /*5fa0*/  LDG.E.LTC128B R154, desc[UR36][R4.64+0x20] ;  /* 0x00002024049a7981 */ /* 0x000164000c1e1920 */
.L_x_165:
[----:B------:R-:W-:Y:S05]  /*5fb0*/  BSYNC B1 ;  /* 0x0000000000017941 */ /* 0x000fea0003800000 */
.L_x_164:
[----:B-----5:R-:W-:Y:S01]  /*5fc0*/  LOP3.LUT R3, R154, 0xffffe000, RZ, 0xc0, !PT ;  /* 0xffffe0009a037812 */ /* 0x020fe200078ec0ff */
[----:B0-----:R-:W-:Y:S01]  /*5fd0*/  IMAD.MOV.U32 R6, RZ, RZ, R8 ;  /* 0x000000ffff067224 */ /* 0x001fe200078e0008 */
[----:B------:R-:W-:Y:S01]  /*5fe0*/  ISETP.GT.AND P2, PT, R0, 0x9, P0 ;  /* 0x000000090000780c */ /* 0x000fe20000744270 */
[----:B------:R-:W-:Y:S01]  /*5ff0*/  IMAD.MOV.U32 R7, RZ, RZ, R9 ;  /* 0x000000ffff077224 */ /* 0x000fe200078e0009 */
[----:B------:R-:W-:Y:S01]  /*6000*/  BSSY B1, `(.L_x_166) ;  /* 0x0000007000017945 */ /* 0x000fe20003800000 */
[----:B------:R-:W-:-:S04]  /*6010*/  FMUL R3, R3, R156 ;  /* 0x0000009c03037220 */ /* 0x000fc80000400000 */
[----:B------:R-:W-:-:S05]  /*6020*/  FFMA R3, R28, R155, R3 ;  /* 0x0000009b1c037223 */ /* 0x000fca0000000003 */
[----:B------:R-:W-:-:S05]  /*6030*/  F2FP.TF32.F32.PACK_B R3, R3 ;  /* 0x00000003ff03723e */ /* 0x000fca00024050ff */
[----:B------:R0:W-:Y:S01]  /*6040*/  @P3 STG.E desc[UR36][R6.64+0x20], R3 ;  /* 0x0000200306003986 */ /* 0x0001e2000c101924 */
[----:B------:R-:W-:Y:S05]  /*6050*/  @!P2 BRA `(.L_x_167) ;  /* 0x000000000004a947 */ /* 0x000fea0003800000 */
[----:B------:R0:W5:Y:S02]  /*6060*/  LDG.E.LTC128B R154, desc[UR36][R4.64+0x24] ;  /* 0x00002424049a7981 */ /* 0x000164000c1e1920 */
.L_x_167:
[----:B------:R-:W-:Y:S05]  /*6070*/  BSYNC B1 ;  /* 0x0000000000017941 */ /* 0x000fea0003800000 */
.L_x_166:
        /* <DEDUP_REMOVED lines=9> */
.L_x_169:
[----:B------:R-:W-:Y:S05]  /*6110*/  BSYNC B1 ;  /* 0x0000000000017941 */ /* 0x000fea0003800000 */
.L_x_168:
[----:B-----5:R-:W-:Y:S01]  /*6120*/  LOP3.LUT R3, R154, 0xffffe000, RZ, 0xc0, !PT ;  /* 0xffffe0009a037812 */ /* 0x020fe200078ec0ff */
[----:B------:R-:W-:Y:S01]  /*6130*/  BSSY B1, `(.L_x_170) ;  /* 0x000000a000017945 */ /* 0x000fe20003800000 */
[----:B------:R-:W-:Y:S02]  /*6140*/  IADD3 R8, P3, R167, R8, RZ ;  /* 0x00000008a7087210 */ /* 0x000fe40007f7e0ff */
[----:B------:R-:W-:Y:S01]  /*6150*/  ISETP.GT.AND P2, PT, R0, 0x9, P1 ;  /* 0x000000090000780c */ /* 0x000fe20000f44270 */
[----:B------:R-:W-:Y:S02]  /*6160*/  FMUL R3, R3, R156 ;  /* 0x0000009c03037220 */ /* 0x000fe40000400000 */
[----:B------:R-:W-:Y:S02]  /*6170*/  IMAD.X R9, R169, 0x1, R9, P3 ;  /* 0x00000001a9097824 */ /* 0x000fe400018e0609 */
[----:B------:R-:W-:-:S05]  /*6180*/  FFMA R3, R30, R155, R3 ;  /* 0x0000009b1e037223 */ /* 0x000fca0000000003 */
[----:B------:R-:W-:-:S05]  /*6190*/  F2FP.TF32.F32.PACK_B R3, R3 ;  /* 0x00000003ff03723e */ /* 0x000fca00024050ff */
[----:B------:R0:W-:Y:S01]  /*61a0*/  @P4 STG.E desc[UR36][R8.64+0x20], R3 ;  /* 0x0000200308004986 */ /* 0x0001e2000c101924 */
[----:B------:R-:W-:Y:S05]  /*61b0*/  @!P2 BRA `(.L_x_171) ;  /* 0x000000000004a947 */ /* 0x000fea0003800000 */
[----:B------:R0:W5:Y:S02]  /*61c0*/  LDG.E.LTC128B R154, desc[UR36][R10.64+0x24] ;  /* 0x000024240a9a7981 */ /* 0x000164000c1e1920 */
.L_x_171:
[----:B------:R-:W-:Y:S05]  /*61d0*/  BSYNC B1 ;  /* 0x0000000000017941 */ /* 0x000fea0003800000 */
.L_x_170:
[----:B0----5:R-:W-:Y:S01]  /*61e0*/  LOP3.LUT R3, R154, 0xffffe000, RZ, 0xc0, !PT ;  /* 0xffffe0009a037812 */ /* 0x021fe200078ec0ff */
[----:B------:R-:W-:Y:S01]  /*61f0*/  BSSY B1, `(.L_x_172) ;  /* 0x000000a000017945 */ /* 0x000fe20003800000 */
[----:B------:R-:W-:Y:S02]  /*6200*/  IADD3 R8, P4, P5, R167, R160, R93 ;  /* 0x000000a0a7087210 */ /* 0x000fe40007d9e05d */
[----:B------:R-:W-:Y:S01]  /*6210*/  ISETP.GT.AND P3, PT, R0, 0x10, P0 ;  /* 0x000000100000780c */ /* 0x000fe20000764270 */
[----:B------:R-:W-:Y:S01]  /*6220*/  FMUL R12, R3, R156 ;  /* 0x0000009c030c7220 */ /* 0x000fe20000400000 */
[----:B------:R-:W-:-:S03]  /*6230*/  IADD3.X R9, R169, R161, R95, P4, P5 ;  /* 0x000000a1a9097210 */ /* 0x000fc600027ea45f */
[----:B------:R-:W-:-:S05]  /*6240*/  FFMA R31, R31, R155, R12 ;  /* 0x0000009b1f1f7223 */ /* 0x000fca000000000c */
[----:B------:R-:W-:-:S05]  /*6250*/  F2FP.TF32.F32.PACK_B R31, R31 ;  /* 0x0000001fff1f723e */ /* 0x000fca00024050ff */
[----:B------:R0:W-:Y:S01]  /*6260*/  @P2 STG.E desc[UR36][R8.64+0x24], R31 ;  /* 0x0000241f08002986 */ /* 0x0001e2000c101924 */
[----:B------:R-:W-:Y:S05]  /*6270*/  @!P3 BRA `(.L_x_173) ;  /* 0x000000000004b947 */ /* 0x000fea0003800000 */
[----:B------:R0:W5:Y:S02]  /*6280*/  LDG.E.LTC128B R154, desc[UR36][R4.64+0x40] ;  /* 0x00004024049a7981 */ /* 0x000164000c1e1920 */
.L_x_173:
[----:B------:R-:W-:Y:S05]  /*6290*/  BSYNC B1 ;  /* 0x0000000000017941 */ /* 0x000fea0003800000 */
.L_x_172:
[----:B-----5:R-:W-:Y:S01]  /*62a0*/  LOP3.LUT R3, R154, 0xffffe000, RZ, 0xc0, !PT ;  /* 0xffffe0009a037812 */ /* 0x020fe200078ec0ff */
        /* <DEDUP_REMOVED lines=8> */
.L_x_175:
[----:B------:R-:W-:Y:S05]  /*6330*/  BSYNC B1 ;  /* 0x0000000000017941 */ /* 0x000fea0003800000 */
.L_x_174:
        /* <DEDUP_REMOVED lines=9> */
.L_x_177:
[----:B------:R-:W-:Y:S05]  /*63d0*/  BSYNC B1 ;  /* 0x0000000000017941 */ /* 0x000fea0003800000 */
.L_x_176:
        /* <DEDUP_REMOVED lines=9> */
.L_x_179:
[----:B------:R-:W-:Y:S05]  /*6470*/  BSYNC B1 ;  /* 0x0000000000017941 */ /* 0x000fea0003800000 */
.L_x_178:
        /* <DEDUP_REMOVED lines=9> */
.L_x_181:
[----:B------:R-:W-:Y:S05]  /*6510*/  BSYNC B1 ;  /* 0x0000000000017941 */ /* 0x000fea0003800000 */
.L_x_180:
        /* <DEDUP_REMOVED lines=9> */
.L_x_183:
[----:B------:R-:W-:Y:S05]  /*65b0*/  BSYNC B1 ;  /* 0x0000000000017941 */ /* 0x000fea0003800000 */
.L_x_182:
        /* <DEDUP_REMOVED lines=9> */
.L_x_185:
[----:B------:R-:W-:Y:S05]  /*6650*/  BSYNC B1 ;  /* 0x0000000000017941 */ /* 0x000fea0003800000 */
.L_x_184:
        /* <DEDUP_REMOVED lines=9> */
.L_x_187:
[----:B------:R-:W-:Y:S05]  /*66f0*/  BSYNC B1 ;  /* 0x0000000000017941 */ /* 0x000fea0003800000 */
.L_x_186:
        /* <DEDUP_REMOVED lines=9> */
.L_x_189:
[----:B------:R-:W-:Y:S05]  /*6790*/  BSYNC B1 ;  /* 0x0000000000017941 */ /* 0x000fea0003800000 */
.L_x_188:
        /* <DEDUP_REMOVED lines=9> */
.L_x_191:
[----:B------:R-:W-:Y:S05]  /*6830*/  BSYNC B1 ;  /* 0x0000000000017941 */ /* 0x000fea0003800000 */
.L_x_190:
        /* <DEDUP_REMOVED lines=9> */
.L_x_193:
[----:B------:R-:W-:Y:S05]  /*68d0*/  BSYNC B1 ;  /* 0x0000000000017941 */ /* 0x000fea0003800000 */
.L_x_192:
        /* <DEDUP_REMOVED lines=9> */
.L_x_195:
[----:B------:R-:W-:Y:S05]  /*6970*/  BSYNC B1 ;  /* 0x0000000000017941 */ /* 0x000fea0003800000 */
.L_x_194:
        /* <DEDUP_REMOVED lines=9> */
.L_x_197:
[----:B------:R-:W-:Y:S05]  /*6a10*/  BSYNC B1 ;  /* 0x0000000000017941 */ /* 0x000fea0003800000 */
.L_x_196:
        /* <DEDUP_REMOVED lines=9> */
.L_x_199:
[----:B------:R-:W-:Y:S05]  /*6ab0*/  BSYNC B1 ;  /* 0x0000000000017941 */ /* 0x000fea0003800000 */
.L_x_198:
        /* <DEDUP_REMOVED lines=9> */
.L_x_201:
[----:B------:R-:W-:Y:S05]  /*6b50*/  BSYNC B1 ;  /* 0x0000000000017941 */ /* 0x000fea0003800000 */
.L_x_200:
        /* <DEDUP_REMOVED lines=9> */
.L_x_203:
[----:B------:R-:W-:Y:S05]  /*6bf0*/  BSYNC B1 ;  /* 0x0000000000017941 */ /* 0x000fea0003800000 */
.L_x_202:
        /* <DEDUP_REMOVED lines=9> */
.L_x_205:
[----:B------:R-:W-:Y:S05]  /*6c90*/  BSYNC B1 ;  /* 0x0000000000017941 */ /* 0x000fea0003800000 */
.L_x_204:
        /* <DEDUP_REMOVED lines=9> */
.L_x_207:
[----:B------:R-:W-:Y:S05]  /*6d30*/  BSYNC B1 ;  /* 0x0000000000017941 */ /* 0x000fea0003800000 */
.L_x_206:
        /* <DEDUP_REMOVED lines=9> */
.L_x_209:
[----:B------:R-:W-:Y:S05]  /*6dd0*/  BSYNC B1 ;  /* 0x0000000000017941 */ /* 0x000fea0003800000 */
.L_x_208:
        /* <DEDUP_REMOVED lines=9> */
.L_x_211:
[----:B------:R-:W-:Y:S05]  /*6e70*/  BSYNC B1 ;  /* 0x0000000000017941 */ /* 0x000fea0003800000 */
.L_x_210:
        /* <DEDUP_REMOVED lines=9> */
.L_x_213:
[----:B------:R-:W-:Y:S05]  /*6f10*/  BSYNC B1 ;  /* 0x0000000000017941 */ /* 0x000fea0003800000 */
.L_x_212:
        /* <DEDUP_REMOVED lines=9> */
.L_x_215:
[----:B------:R-:W-:Y:S05]  /*6fb0*/  BSYNC B1 ;  /* 0x0000000000017941 */ /* 0x000fea0003800000 */
.L_x_214:
        /* <DEDUP_REMOVED lines=9> */
.L_x_217:
[----:B------:R-:W-:Y:S05]  /*7050*/  BSYNC B1 ;  /* 0x0000000000017941 */ /* 0x000fea0003800000 */
.L_x_216:
        /* <DEDUP_REMOVED lines=9> */
.L_x_219:
[----:B------:R-:W-:Y:S05]  /*70f0*/  BSYNC B1 ;  /* 0x0000000000017941 */ /* 0x000fea0003800000 */
.L_x_218:
        /* <DEDUP_REMOVED lines=9> */
.L_x_221:
[----:B------:R-:W-:Y:S05]  /*7190*/  BSYNC B1 ;  /* 0x0000000000017941 */ /* 0x000fea0003800000 */
.L_x_220:
        /* <DEDUP_REMOVED lines=9> */
.L_x_223:
[----:B------:R-:W-:Y:S05]  /*7230*/  BSYNC B1 ;  /* 0x0000000000017941 */ /* 0x000fea0003800000 */
.L_x_222:
        /* <DEDUP_REMOVED lines=9> */
.L_x_225:
[----:B------:R-:W-:Y:S05]  /*72d0*/  BSYNC B1 ;  /* 0x0000000000017941 */ /* 0x000fea0003800000 */
.L_x_224:
        /* <DEDUP_REMOVED lines=9> */
.L_x_227:
[----:B------:R-:W-:Y:S05]  /*7370*/  BSYNC B1 ;  /* 0x0000000000017941 */ /* 0x000fea0003800000 */
.L_x_226:
        /* <DEDUP_REMOVED lines=9> */
.L_x_229:
[----:B------:R-:W-:Y:S05]  /*7410*/  BSYNC B1 ;  /* 0x0000000000017941 */ /* 0x000fea0003800000 */
.L_x_228:
        /* <DEDUP_REMOVED lines=9> */
.L_x_231:
[----:B------:R-:W-:Y:S05]  /*74b0*/  BSYNC B1 ;  /* 0x0000000000017941 */ /* 0x000fea0003800000 */
.L_x_230:
        /* <DEDUP_REMOVED lines=9> */
.L_x_233:
[----:B------:R-:W-:Y:S05]  /*7550*/  BSYNC B1 ;  /* 0x0000000000017941 */ /* 0x000fea0003800000 */
.L_x_232:
        /* <DEDUP_REMOVED lines=9> */
.L_x_235:
[----:B------:R-:W-:Y:S05]  /*75f0*/  BSYNC B1 ;  /* 0x0000000000017941 */ /* 0x000fea0003800000 */
.L_x_234:
        /* <DEDUP_REMOVED lines=9> */
.L_x_237:
[----:B------:R-:W-:Y:S05]  /*7690*/  BSYNC B1 ;  /* 0x0000000000017941 */ /* 0x000fea0003800000 */
.L_x_236:
        /* <DEDUP_REMOVED lines=9> */
.L_x_239:
[----:B------:R-:W-:Y:S05]  /*7730*/  BSYNC B1 ;  /* 0x0000000000017941 */ /* 0x000fea0003800000 */
.L_x_238:
        /* <DEDUP_REMOVED lines=9> */
.L_x_241:
[----:B------:R-:W-:Y:S05]  /*77d0*/  BSYNC B1 ;  /* 0x0000000000017941 */ /* 0x000fea0003800000 */
.L_x_240:
        /* <DEDUP_REMOVED lines=9> */
.L_x_243:
[----:B------:R-:W-:Y:S05]  /*7870*/  BSYNC B1 ;  /* 0x0000000000017941 */ /* 0x000fea0003800000 */
.L_x_242:
        /* <DEDUP_REMOVED lines=9> */
.L_x_245:
[----:B------:R-:W-:Y:S05]  /*7910*/  BSYNC B1 ;  /* 0x0000000000017941 */ /* 0x000fea0003800000 */
.L_x_244:
        /* <DEDUP_REMOVED lines=9> */
.L_x_247:
[----:B------:R-:W-:Y:S05]  /*79b0*/  BSYNC B1 ;  /* 0x0000000000017941 */ /* 0x000fea0003800000 */
.L_x_246:
        /* <DEDUP_REMOVED lines=9> */
.L_x_249:
[----:B------:R-:W-:Y:S05]  /*7a50*/  BSYNC B1 ;  /* 0x0000000000017941 */ /* 0x000fea0003800000 */
.L_x_248:
        /* <DEDUP_REMOVED lines=9> */
.L_x_251:
[----:B------:R-:W-:Y:S05]  /*7af0*/  BSYNC B1 ;  /* 0x0000000000017941 */ /* 0x000fea0003800000 */
.L_x_250:
        /* <DEDUP_REMOVED lines=9> */
.L_x_253:
[----:B------:R-:W-:Y:S05]  /*7b90*/  BSYNC B1 ;  /* 0x0000000000017941 */ /* 0x000fea0003800000 */
.L_x_252:
        /* <DEDUP_REMOVED lines=9> */
.L_x_255:
[----:B------:R-:W-:Y:S05]  /*7c30*/  BSYNC B1 ;  /* 0x0000000000017941 */ /* 0x000fea0003800000 */
.L_x_254:
        /* <DEDUP_REMOVED lines=9> */
.L_x_257:
[----:B------:R-:W-:Y:S05]  /*7cd0*/  BSYNC B1 ;  /* 0x0000000000017941 */ /* 0x000fea0003800000 */
.L_x_256:
        /* <DEDUP_REMOVED lines=9> */
.L_x_259:
[----:B------:R-:W-:Y:S05]  /*7d70*/  BSYNC B1 ;  /* 0x0000000000017941 */ /* 0x000fea0003800000 */
.L_x_258:
        /* <DEDUP_REMOVED lines=9> */
.L_x_261:
[----:B------:R-:W-:Y:S05]  /*7e10*/  BSYNC B1 ;  /* 0x0000000000017941 */ /* 0x000fea0003800000 */
.L_x_260:
        /* <DEDUP_REMOVED lines=9> */
.L_x_263:
[----:B------:R-:W-:Y:S05]  /*7eb0*/  BSYNC B1 ;  /* 0x0000000000017941 */ /* 0x000fea0003800000 */
.L_x_262:
        /* <DEDUP_REMOVED lines=9> */
.L_x_265:
[----:B------:R-:W-:Y:S05]  /*7f50*/  BSYNC B1 ;  /* 0x0000000000017941 */ /* 0x000fea0003800000 */
.L_x_264:
        /* <DEDUP_REMOVED lines=9> */
.L_x_267:
[----:B------:R-:W-:Y:S05]  /*7ff0*/  BSYNC B1 ;  /* 0x0000000000017941 */ /* 0x000fea0003800000 */
.L_x_266:
        /* <DEDUP_REMOVED lines=9> */
.L_x_269:
[----:B------:R-:W-:Y:S05]  /*8090*/  BSYNC B1 ;  /* 0x0000000000017941 */ /* 0x000fea0003800000 */
.L_x_268:
        /* <DEDUP_REMOVED lines=9> */
.L_x_271:
[----:B------:R-:W-:Y:S05]  /*8130*/  BSYNC B1 ;  /* 0x0000000000017941 */ /* 0x000fea0003800000 */
.L_x_270:
        /* <DEDUP_REMOVED lines=9> */
.L_x_273:
[----:B------:R-:W-:Y:S05]  /*81d0*/  BSYNC B1 ;  /* 0x0000000000017941 */ /* 0x000fea0003800000 */
.L_x_272:
        /* <DEDUP_REMOVED lines=9> */
.L_x_275:
[----:B------:R-:W-:Y:S05]  /*8270*/  BSYNC B1 ;  /* 0x0000000000017941 */ /* 0x000fea0003800000 */
.L_x_274:
        /* <DEDUP_REMOVED lines=9> */
.L_x_277:
[----:B------:R-:W-:Y:S05]  /*8310*/  BSYNC B1 ;  /* 0x0000000000017941 */ /* 0x000fea0003800000 */
.L_x_276:
        /* <DEDUP_REMOVED lines=9> */
.L_x_279:
[----:B------:R-:W-:Y:S05]  /*83b0*/  BSYNC B1 ;  /* 0x0000000000017941 */ /* 0x000fea0003800000 */
.L_x_278:
[----:B0----5:R-:W-:Y:S01]  /*83c0*/  LOP3.LUT R3, R154, 0xffffe000, RZ, 0xc0, !PT ;  /* 0xffffe0009a037812 */ /* 0x021fe200078ec0ff */
[----:B------:R-:W-:Y:S01]  /*83d0*/  BSSY B1, `(.L_x_280) ;  /* 0x0000008000017945 */ /* 0x000fe20003800000 */
[----:B------:R-:W-:-:S03]  /*83e0*/  ISETP.GT.AND P2, PT, R0, 0x78, P1 ;  /* 0x000000780000780c */ /* 0x000fc60000f44270 */
[----:B---3--:R-:W-:-:S04]  /*83f0*/  FMUL R4, R3, R156 ;  /* 0x0000009c03047220 */ /* 0x008fc80000400000 */
[----:B------:R-:W-:-:S05]  /*8400*/  FFMA R85, R85, R155, R4 ;  /* 0x0000009b55557223 */ /* 0x000fca0000000004 */
[----:B------:R-:W-:-:S05]  /*8410*/  F2FP.TF32.F32.PACK_B R85, R85 ;  /* 0x00000055ff55723e */ /* 0x000fca00024050ff */
[----:B------:R0:W-:Y:S01]  /*8420*/  @P0 STG.E desc[UR36][R6.64+0x1e4], R85 ;  /* 0x0001e45506000986 */ /* 0x0001e2000c101924 */
[----:B------:R-:W-:Y:S05]  /*8430*/  @!P2 BRA `(.L_x_281) ;  /* 0x000000000004a947 */ /* 0x000fea0003800000 */
[----:B------:R3:W5:Y:S02]  /*8440*/  LDG.E.LTC128B R154, desc[UR36][R10.64+0x1e0] ;  /* 0x0001e0240a9a7981 */ /* 0x000764000c1e1920 */
.L_x_281:
[----:B------:R-:W-:Y:S05]  /*8450*/  BSYNC B1 ;  /* 0x0000000000017941 */ /* 0x000fea0003800000 */
.L_x_280:
[----:B-----5:R-:W-:Y:S01]  /*8460*/  LOP3.LUT R3, R154, 0xffffe000, RZ, 0xc0, !PT ;  /* 0xffffe0009a037812 */ /* 0x020fe200078ec0ff */
[----:B------:R-:W-:Y:S01]  /*8470*/  @P2 IMAD.MOV.U32 R4, RZ, RZ, R8 ;  /* 0x000000ffff042224 */ /* 0x000fe200078e0008 */
[----:B------:R-:W-:Y:S01]  /*8480*/  ISETP.GT.AND P1, PT, R0, 0x79, P1 ;  /* 0x000000790000780c */ /* 0x000fe20000f24270 */
[----:B------:R-:W-:Y:S01]  /*8490*/  @P2 IMAD.MOV.U32 R5, RZ, RZ, R9 ;  /* 0x000000ffff052224 */ /* 0x000fe200078e0009 */
[----:B------:R-:W-:Y:S01]  /*84a0*/  BSSY B1, `(.L_x_282) ;  /* 0x0000007000017945 */ /* 0x000fe20003800000 */
[----:B------:R-:W-:-:S04]  /*84b0*/  FMUL R3, R3, R156 ;  /* 0x0000009c03037220 */ /* 0x000fc80000400000 */
[----:B------:R-:W-:-:S05]  /*84c0*/  FFMA R3, R86, R155, R3 ;  /* 0x0000009b56037223 */ /* 0x000fca0000000003 */
[----:B------:R-:W-:-:S05]  /*84d0*/  F2FP.TF32.F32.PACK_B R3, R3 ;  /* 0x00000003ff03723e */ /* 0x000fca00024050ff */
[----:B------:R0:W-:Y:S01]  /*84e0*/  @P2 STG.E desc[UR36][R4.64+0x1e0], R3 ;  /* 0x0001e00304002986 */ /* 0x0001e2000c101924 */
[----:B------:R-:W-:Y:S05]  /*84f0*/  @!P1 BRA `(.L_x_283) ;  /* 0x0000000000049947 */ /* 0x000fea0003800000 */
[----:B------:R0:W5:Y:S02]  /*8500*/  LDG.E.LTC128B R154, desc[UR36][R10.64+0x1e4] ;  /* 0x0001e4240a9a7981 */ /* 0x000164000c1e1920 */
.L_x_283:
[----:B------:R-:W-:Y:S05]  /*8510*/  BSYNC B1 ;  /* 0x0000000000017941 */ /* 0x000fea0003800000 */
.L_x_282:
[----:B------:R-:W-:Y:S05]  /*8520*/  @!P1 BRA `(.L_x_284) ;  /* 0x00000024003c9947 */ /* 0x000fea0003800000 */
[----:B0----5:R-:W-:-:S05]  /*8530*/  LOP3.LUT R3, R154, 0xffffe000, RZ, 0xc0, !PT ;  /* 0xffffe0009a037812 */ /* 0x021fca00078ec0ff */
[----:B------:R-:W-:-:S04]  /*8540*/  FMUL R0, R3, R156 ;  /* 0x0000009c03007220 */ /* 0x000fc80000400000 */
[----:B------:R-:W-:-:S05]  /*8550*/  FFMA R87, R87, R155, R0 ;  /* 0x0000009b57577223 */ /* 0x000fca0000000000 */
[----:B------:R-:W-:-:S05]  /*8560*/  F2FP.TF32.F32.PACK_B R87, R87 ;  /* 0x00000057ff57723e */ /* 0x000fca00024050ff */
[----:B------:R0:W-:Y:S01]  /*8570*/  STG.E desc[UR36][R8.64+0x1e4], R87 ;  /* 0x0001e45708007986 */ /* 0x0001e2000c101924 */
[----:B------:R-:W-:Y:S05]  /*8580*/  BRA `(.L_x_284) ;  /* 0x0000002400247947 */ /* 0x000fea0003800000 */
.L_x_33:
[----:B------:R-:W-:Y:S01]  /*8590*/  ULDC.64 UR4, c[0x0][0x5c0] ;  /* 0x0001700000047ab9 */ /* 0x000fe20000000a00 */
[-C--:B------:R-:W-:Y:S01]  /*85a0*/  FMUL R15, R88, R155.reuse ;  /* 0x0000009b580f7220 */ /* 0x080fe20000400000 */
[----:B------:R-:W-:Y:S01]  /*85b0*/  LEA R6, P0, R170, UR4, 0x2 ;  /* 0x00000004aa067c11 */ /* 0x000fe2000f8010ff */
[----:B------:R-:W-:Y:S01]  /*85c0*/  IMAD.SHL.U32 R11, R4, 0x20, RZ ;  /* 0x00000020040b7824 */ /* 0x000fe200078e00ff */
[----:B------:R-:W-:Y:S01]  /*85d0*/  ISETP.GT.AND P5, PT, R0, 0x1, P3 ;  /* 0x000000010000780c */ /* 0x000fe20001fa4270 */
[-C--:B------:R-:W-:Y:S01]  /*85e0*/  FMUL R89, R89, R155.reuse ;  /* 0x0000009b59597220 */ /* 0x080fe20000400000 */
[----:B------:R-:W-:Y:S01]  /*85f0*/  LEA.HI.X R7, R170, UR5, R173, 0x2, P0 ;  /* 0x00000005aa077c11 */ /* 0x000fe200080f14ad */
[-C--:B------:R-:W-:Y:S01]  /*8600*/  FMUL R21, R90, R155.reuse ;  /* 0x0000009b5a157220 */ /* 0x080fe20000400000 */
[----:B------:R-:W-:Y:S01]  /*8610*/  ISETP.GT.AND P0, PT, R3, 0x8, PT ;  /* 0x000000080300780c */ /* 0x000fe20003f04270 */
[----:B------:R-:W-:Y:S01]  /*8620*/  FMUL R91, R91, R155 ;  /* 0x0000009b5b5b7220 */ /* 0x000fe20000400000 */
[----:B------:R-:W-:Y:S01]  /*8630*/  F2FP.TF32.F32.PACK_B R15, R15 ;  /* 0x0000000fff0f723e */ /* 0x000fe200024050ff */
[-C--:B------:R-:W-:Y:S01]  /*8640*/  FMUL R93, R93, R155.reuse ;  /* 0x0000009b5d5d7220 */ /* 0x080fe20000400000 */
[----:B------:R-:W-:Y:S01]  /*8650*/  ISETP.GT.AND P1, PT, R0, RZ, P0 ;  /* 0x000000ff0000720c */ /* 0x000fe20000724270 */
[-C--:B------:R-:W-:Y:S01]  /*8660*/  FMUL R23, R94, R155.reuse ;  /* 0x0000009b5e177220 */ /* 0x080fe20000400000 */
[----:B------:R-:W-:Y:S01]  /*8670*/  ISETP.GT.AND P4, PT, R0, 0x1, P0 ;  /* 0x000000010000780c */ /* 0x000fe20000784270 */
[----:B------:R0:W-:Y:S01]  /*8680*/  @P2 STG.E desc[UR36][R6.64], R15 ;  /* 0x0000000f06002986 */ /* 0x0001e2000c101924 */
[----:B------:R-:W-:Y:S01]  /*8690*/  SHF.L.U64.HI R9, R4, 0x5, R5 ;  /* 0x0000000504097819 */ /* 0x000fe20000010205 */
[-C--:B------:R-:W-:Y:S01]  /*86a0*/  FMUL R95, R95, R155.reuse ;  /* 0x0000009b5f5f7220 */ /* 0x080fe20000400000 */
[-C--:B------:R-:W-:Y:S01]  /*86b0*/  IADD3 R12, P2, R11, R6.reuse, RZ ;  /* 0x000000060b0c7210 */ /* 0x080fe20007f5e0ff */
[----:B------:R-:W-:Y:S01]  /*86c0*/  FMUL R97, R97, R155 ;  /* 0x0000009b61617220 */ /* 0x000fe20000400000 */
[----:B------:R-:W-:Y:S01]  /*86d0*/  F2FP.TF32.F32.PACK_B R89, R89 ;  /* 0x00000059ff59723e */ /* 0x000fe200024050ff */
[----:B------:R-:W-:Y:S01]  /*86e0*/  FMUL R99, R99, R155 ;  /* 0x0000009b63637220 */ /* 0x000fe20000400000 */
[----:B------:R-:W-:Y:S01]  /*86f0*/  F2FP.TF32.F32.PACK_B R21, R21 ;  /* 0x00000015ff15723e */ /* 0x000fe200024050ff */
[----:B------:R-:W-:Y:S01]  /*8700*/  IMAD.X R13, R9, 0x1, R7, P2 ;  /* 0x00000001090d7824 */ /* 0x000fe200010e0607 */
[----:B------:R-:W-:Y:S01]  /*8710*/  F2FP.TF32.F32.PACK_B R91, R91 ;  /* 0x0000005bff5b723e */ /* 0x000fe200024050ff */
[----:B------:R-:W-:Y:S01]  /*8720*/  @P5 STG.E desc[UR36][R6.64+0x4], R89 ;  /* 0x0000045906005986 */ /* 0x000fe2000c101924 */
[----:B------:R-:W-:Y:S01]  /*8730*/  ISETP.GT.AND P5, PT, R0, 0x8, P3 ;  /* 0x000000080000780c */ /* 0x000fe20001fa4270 */
[-C--:B0-----:R-:W-:Y:S01]  /*8740*/  FMUL R15, R92, R155.reuse ;  /* 0x0000009b5c0f7220 */ /* 0x081fe20000400000 */
[C---:B------:R-:W-:Y:S01]  /*8750*/  ISETP.GT.AND P2, PT, R0.reuse, 0x9, P3 ;  /* 0x000000090000780c */ /* 0x040fe20001f44270 */
[----:B------:R0:W-:Y:S01]  /*8760*/  @P1 STG.E desc[UR36][R12.64], R21 ;  /* 0x000000150c001986 */ /* 0x0001e2000c101924 */
[C---:B------:R-:W-:Y:S01]  /*8770*/  ISETP.GT.AND P1, PT, R0.reuse, 0x8, P0 ;  /* 0x000000080000780c */ /* 0x040fe20000724270 */
[----:B------:R-:W-:Y:S01]  /*8780*/  FMUL R101, R101, R155 ;  /* 0x0000009b65657220 */ /* 0x000fe20000400000 */
[----:B------:R-:W-:Y:S01]  /*8790*/  F2FP.TF32.F32.PACK_B R15, R15 ;  /* 0x0000000fff0f723e */ /* 0x000fe200024050ff */
[----:B------:R-:W-:Y:S01]  /*87a0*/  @P4 STG.E desc[UR36][R12.64+0x4], R91 ;  /* 0x0000045b0c004986 */ /* 0x000fe2000c101924 */
[----:B------:R-:W-:Y:S01]  /*87b0*/  ISETP.GT.AND P4, PT, R0, 0x9, P0 ;  /* 0x000000090000780c */ /* 0x000fe20000784270 */
[----:B------:R-:W-:Y:S01]  /*87c0*/  FMUL R103, R103, R155 ;  /* 0x0000009b67677220 */ /* 0x000fe20000400000 */
[----:B------:R-:W-:Y:S01]  /*87d0*/  F2FP.TF32.F32.PACK_B R93, R93 ;  /* 0x0000005dff5d723e */ /* 0x000fe200024050ff */
[----:B------:R-:W-:Y:S01]  /*87e0*/  FMUL R105, R105, R155 ;  /* 0x0000009b69697220 */ /* 0x000fe20000400000 */
[----:B------:R-:W-:Y:S01]  /*87f0*/  F2FP.TF32.F32.PACK_B R23, R23 ;  /* 0x00000017ff17723e */ /* 0x000fe200024050ff */
[----:B------:R1:W-:Y:S01]  /*8800*/  @P5 STG.E desc[UR36][R6.64+0x20], R15 ;  /* 0x0000200f06005986 */ /* 0x0003e2000c101924 */
[----:B------:R-:W-:Y:S01]  /*8810*/  F2FP.TF32.F32.PACK_B R95, R95 ;  /* 0x0000005fff5f723e */ /* 0x000fe200024050ff */
[-C--:B0-----:R-:W-:Y:S01]  /*8820*/  FMUL R21, R96, R155.reuse ;  /* 0x0000009b60157220 */ /* 0x081fe20000400000 */
[C---:B------:R-:W-:Y:S01]  /*8830*/  ISETP.GT.AND P5, PT, R0.reuse, 0x10, P3 ;  /* 0x000000100000780c */ /* 0x040fe20001fa4270 */
[----:B------:R-:W-:Y:S01]  /*8840*/  @P2 STG.E desc[UR36][R6.64+0x24], R93 ;  /* 0x0000245d06002986 */ /* 0x000fe2000c101924 */
[C---:B------:R-:W-:Y:S01]  /*8850*/  ISETP.GT.AND P2, PT, R0.reuse, 0x11, P3 ;  /* 0x000000110000780c */ /* 0x040fe20001f44270 */
[----:B------:R-:W-:Y:S01]  /*8860*/  FMUL R107, R107, R155 ;  /* 0x0000009b6b6b7220 */ /* 0x000fe20000400000 */
[----:B------:R-:W-:Y:S01]  /*8870*/  F2FP.TF32.F32.PACK_B R21, R21 ;  /* 0x00000015ff15723e */ /* 0x000fe200024050ff */
[----:B------:R0:W-:Y:S01]  /*8880*/  @P1 STG.E desc[UR36][R12.64+0x20], R23 ;  /* 0x000020170c001986 */ /* 0x0001e2000c101924 */
[C---:B------:R-:W-:Y:S01]  /*8890*/  ISETP.GT.AND P1, PT, R0.reuse, 0x10, P0 ;  /* 0x000000100000780c */ /* 0x040fe20000724270 */
[----:B------:R-:W-:Y:S01]  /*88a0*/  FMUL R109, R109, R155 ;  /* 0x0000009b6d6d7220 */ /* 0x000fe20000400000 */
[----:B------:R-:W-:Y:S01]  /*88b0*/  F2FP.TF32.F32.PACK_B R97, R97 ;  /* 0x00000061ff61723e */ /* 0x000fe200024050ff */
[----:B------:R-:W-:Y:S01]  /*88c0*/  @P4 STG.E desc[UR36][R12.64+0x24], R95 ;  /* 0x0000245f0c004986 */ /* 0x000fe2000c101924 */
[----:B------:R-:W-:Y:S01]  /*88d0*/  ISETP.GT.AND P4, PT, R0, 0x11, P0 ;  /* 0x000000110000780c */ /* 0x000fe20000784270 */
[----:B-1----:R-:W-:Y:S01]  /*88e0*/  FMUL R15, R98, R155 ;  /* 0x0000009b620f7220 */ /* 0x002fe20000400000 */
[----:B------:R-:W-:Y:S01]  /*88f0*/  F2FP.TF32.F32.PACK_B R99, R99 ;  /* 0x00000063ff63723e */ /* 0x000fe200024050ff */
[----:B------:R1:W-:Y:S01]  /*8900*/  @P5 STG.E desc[UR36][R6.64+0x40], R21 ;  /* 0x0000401506005986 */ /* 0x0003e2000c101924 */
[C---:B------:R-:W-:Y:S01]  /*8910*/  ISETP.GT.AND P5, PT, R0.reuse, 0x18, P3 ;  /* 0x000000180000780c */ /* 0x040fe20001fa4270 */
[----:B------:R-:W-:Y:S01]  /*8920*/  FMUL R111, R111, R155 ;  /* 0x0000009b6f6f7220 */ /* 0x000fe20000400000 */
[----:B------:R-:W-:Y:S01]  /*8930*/  F2FP.TF32.F32.PACK_B R15, R15 ;  /* 0x0000000fff0f723e */ /* 0x000fe200024050ff */
[----:B------:R-:W-:Y:S01]  /*8940*/  @P2 STG.E desc[UR36][R6.64+0x44], R97 ;  /* 0x0000446106002986 */ /* 0x000fe2000c101924 */
[----:B------:R-:W-:Y:S01]  /*8950*/  ISETP.GT.AND P2, PT, R0, 0x19, P3 ;  /* 0x000000190000780c */ /* 0x000fe20001f44270 */
[----:B0-----:R-:W-:Y:S01]  /*8960*/  FMUL R23, R100, R155 ;  /* 0x0000009b64177220 */ /* 0x001fe20000400000 */
        /* <DEDUP_REMOVED lines=177> */
[----:B------:R-:W-:Y:S01]  /*9480*/  @P1 STG.E desc[UR36][R12.64+0x1a0], R23 ;  /* 0x0001a0170c001986 */ /* 0x000fe2000c101924 */
        /* <DEDUP_REMOVED lines=11> */
[-C--:B------:R-:W-:Y:S01]  /*9540*/  FMUL R33, R33, R155.reuse ;  /* 0x0000009b21217220 */ /* 0x080fe20000400000 */
[----:B------:R-:W-:Y:S01]  /*9550*/  ISETP.GT.AND P3, PT, R0, 0x79, P3 ;  /* 0x000000790000780c */ /* 0x000fe20001f64270 */
[----:B------:R-:W-:Y:S01]  /*9560*/  @P1 STG.E desc[UR36][R6.64+0x1c4], R145 ;  /* 0x0001c49106001986 */ /* 0x000fe2000c101924 */
[----:B------:R-:W-:Y:S01]  /*9570*/  ISETP.GT.AND P1, PT, R3, 0x80, PT ;  /* 0x000000800300780c */ /* 0x000fe20003f24270 */
[----:B------:R-:W-:Y:S01]  /*9580*/  FMUL R35, R35, R155 ;  /* 0x0000009b23237220 */ /* 0x000fe20000400000 */
[----:B------:R-:W-:Y:S01]  /*9590*/  F2FP.TF32.F32.PACK_B R149, R149 ;  /* 0x00000095ff95723e */ /* 0x000fe200024050ff */
[----:B------:R1:W-:Y:S01]  /*95a0*/  @P2 STG.E desc[UR36][R12.64+0x1c0], R15 ;  /* 0x0001c00f0c002986 */ /* 0x0003e2000c101924 */
[----:B------:R-:W-:Y:S01]  /*95b0*/  ISETP.GT.AND P2, PT, R3, 0x88, PT ;  /* 0x000000880300780c */ /* 0x000fe20003f44270 */
[-C--:B------:R-:W-:Y:S01]  /*95c0*/  FMUL R3, R148, R155.reuse ;  /* 0x0000009b94037220 */ /* 0x080fe20000400000 */
[-C--:B0-----:R-:W-:Y:S01]  /*95d0*/  FMUL R21, R150, R155.reuse ;  /* 0x0000009b96157220 */ /* 0x081fe20000400000 */
[----:B------:R-:W-:Y:S01]  /*95e0*/  @P4 STG.E desc[UR36][R12.64+0x1c4], R147 ;  /* 0x0001c4930c004986 */ /* 0x000fe2000c101924 */
[C---:B------:R-:W-:Y:S01]  /*95f0*/  ISETP.GT.AND P4, PT, R0.reuse, 0x78, P0 ;  /* 0x000000780000780c */ /* 0x040fe20000784270 */
[-C--:B------:R-:W-:Y:S01]  /*9600*/  FMUL R37, R37, R155.reuse ;  /* 0x0000009b25257220 */ /* 0x080fe20000400000 */
[----:B------:R-:W-:Y:S01]  /*9610*/  ISETP.GT.AND P0, PT, R0, 0x79, P0 ;  /* 0x000000790000780c */ /* 0x000fe20000704270 */
[----:B------:R-:W-:Y:S01]  /*9620*/  FMUL R39, R39, R155 ;  /* 0x0000009b27277220 */ /* 0x000fe20000400000 */
[----:B------:R-:W-:Y:S01]  /*9630*/  F2FP.TF32.F32.PACK_B R3, R3 ;  /* 0x00000003ff03723e */ /* 0x000fe200024050ff */
[----:B------:R-:W-:Y:S01]  /*9640*/  FMUL R41, R41, R155 ;  /* 0x0000009b29297220 */ /* 0x000fe20000400000 */
[----:B------:R-:W-:Y:S01]  /*9650*/  F2FP.TF32.F32.PACK_B R21, R21 ;  /* 0x00000015ff15723e */ /* 0x000fe200024050ff */
[C---:B-1----:R-:W-:Y:S01]  /*9660*/  IMAD.SHL.U32 R15, R4.reuse, 0x200, RZ ;  /* 0x00000200040f7824 */ /* 0x042fe200078e00ff */
[----:B------:R-:W-:Y:S01]  /*9670*/  F2FP.TF32.F32.PACK_B R151, R151 ;  /* 0x00000097ff97723e */ /* 0x000fe200024050ff */
[----:B------:R0:W-:Y:S01]  /*9680*/  @P5 STG.E desc[UR36][R6.64+0x1e0], R3 ;  /* 0x0001e00306005986 */ /* 0x0001e2000c101924 */
[----:B------:R-:W-:Y:S01]  /*9690*/  SHF.L.U64.HI R5, R4, 0x9, R5 ;  /* 0x0000000904057819 */ /* 0x000fe20000010205 */
[----:B------:R-:W-:Y:S01]  /*96a0*/  FMUL R43, R43, R155 ;  /* 0x0000009b2b2b7220 */ /* 0x000fe20000400000 */
[----:B------:R-:W-:Y:S01]  /*96b0*/  F2FP.TF32.F32.PACK_B R25, R25 ;  /* 0x00000019ff19723e */ /* 0x000fe200024050ff */
[----:B------:R-:W-:Y:S01]  /*96c0*/  @P3 STG.E desc[UR36][R6.64+0x1e4], R149 ;  /* 0x0001e49506003986 */ /* 0x000fe2000c101924 */
[-C--:B------:R-:W-:Y:S01]  /*96d0*/  IADD3 R4, P3, R15, R6.reuse, RZ ;  /* 0x000000060f047210 */ /* 0x080fe20007f7e0ff */
[----:B------:R-:W-:Y:S01]  /*96e0*/  FMUL R45, R45, R155 ;  /* 0x0000009b2d2d7220 */ /* 0x000fe20000400000 */
[----:B------:R-:W-:Y:S01]  /*96f0*/  F2FP.TF32.F32.PACK_B R27, R27 ;  /* 0x0000001bff1b723e */ /* 0x000fe200024050ff */
[----:B------:R1:W-:Y:S01]  /*9700*/  @P4 STG.E desc[UR36][R12.64+0x1e0], R21 ;  /* 0x0001e0150c004986 */ /* 0x0003e2000c101924 */
[----:B------:R-:W-:Y:S01]  /*9710*/  IADD3 R14, P4, P5, R11, R6, R15 ;  /* 0x000000060b0e7210 */ /* 0x000fe20007d9e00f */
[----:B------:R-:W-:Y:S01]  /*9720*/  FMUL R47, R47, R155 ;  /* 0x0000009b2f2f7220 */ /* 0x000fe20000400000 */
[----:B------:R-:W-:Y:S01]  /*9730*/  F2FP.TF32.F32.PACK_B R29, R29 ;  /* 0x0000001dff1d723e */ /* 0x000fe200024050ff */
[----:B------:R2:W-:Y:S01]  /*9740*/  @P0 STG.E desc[UR36][R12.64+0x1e4], R151 ;  /* 0x0001e4970c000986 */ /* 0x0005e2000c101924 */
[----:B------:R-:W-:Y:S01]  /*9750*/  ISETP.GT.AND P0, PT, R0, RZ, P1 ;  /* 0x000000ff0000720c */ /* 0x000fe20000f04270 */
[----:B0-----:R-:W-:Y:S01]  /*9760*/  FMUL R3, R24, R155 ;  /* 0x0000009b18037220 */ /* 0x001fe20000400000 */
[----:B------:R-:W-:Y:S01]  /*9770*/  IADD3.X R15, R9, R7, R5, P4, P5 ;  /* 0x00000007090f7210 */ /* 0x000fe200027ea405 */
[----:B------:R-:W-:Y:S01]  /*9780*/  IMAD.X R5, R5, 0x1, R7, P3 ;  /* 0x0000000105057824 */ /* 0x000fe200018e0607 */
[C---:B------:R-:W-:Y:S01]  /*9790*/  ISETP.GT.AND P5, PT, R0.reuse, 0x1, P1 ;  /* 0x000000010000780c */ /* 0x040fe20000fa4270 */
[-C--:B------:R-:W-:Y:S01]  /*97a0*/  FMUL R49, R49, R155.reuse ;  /* 0x0000009b31317220 */ /* 0x080fe20000400000 */
[----:B------:R-:W-:Y:S01]  /*97b0*/  ISETP.GT.AND P4, PT, R0, RZ, P2 ;  /* 0x000000ff0000720c */ /* 0x000fe20001784270 */
[----:B-1----:R-:W-:Y:S01]  /*97c0*/  FMUL R21, R26, R155 ;  /* 0x0000009b1a157220 */ /* 0x002fe20000400000 */
[----:B------:R-:W-:Y:S01]  /*97d0*/  F2FP.TF32.F32.PACK_B R3, R3 ;  /* 0x00000003ff03723e */ /* 0x000fe200024050ff */
[-C--:B------:R-:W-:Y:S01]  /*97e0*/  FMUL R51, R51, R155.reuse ;  /* 0x0000009b33337220 */ /* 0x080fe20000400000 */
[-C--:B------:R-:W-:Y:S01]  /*97f0*/  IADD3 R6, P3, R11, R4.reuse, RZ ;  /* 0x000000040b067210 */ /* 0x080fe20007f7e0ff */
[----:B--2---:R-:W-:Y:S01]  /*9800*/  FMUL R13, R28, R155 ;  /* 0x0000009b1c0d7220 */ /* 0x004fe20000400000 */
[----:B------:R-:W-:Y:S01]  /*9810*/  F2FP.TF32.F32.PACK_B R21, R21 ;  /* 0x00000015ff15723e */ /* 0x000fe200024050ff */
[----:B------:R0:W-:Y:S01]  /*9820*/  @P0 STG.E desc[UR36][R4.64], R3 ;  /* 0x0000000304000986 */ /* 0x0001e2000c101924 */
[C---:B------:R-:W-:Y:S01]  /*9830*/  ISETP.GT.AND P0, PT, R0.reuse, 0x1, P2 ;  /* 0x000000010000780c */ /* 0x040fe20001704270 */
[--C-:B------:R-:W-:Y:S01]  /*9840*/  IMAD.X R7, R9, 0x1, R5.reuse, P3 ;  /* 0x0000000109077824 */ /* 0x100fe200018e0605 */
[C---:B------:R-:W-:Y:S01]  /*9850*/  ISETP.GT.AND P3, PT, R0.reuse, 0x9, P1 ;  /* 0x000000090000780c */ /* 0x040fe20000f64270 */
[----:B------:R-:W-:Y:S01]  /*9860*/  @P5 STG.E desc[UR36][R4.64+0x4], R25 ;  /* 0x0000041904005986 */ /* 0x000fe2000c101924 */
[----:B------:R-:W-:Y:S01]  /*9870*/  F2FP.TF32.F32.PACK_B R13, R13 ;  /* 0x0000000dff0d723e */ /* 0x000fe200024050ff */
[-C--:B------:R-:W-:Y:S01]  /*9880*/  FMUL R53, R53, R155.reuse ;  /* 0x0000009b35357220 */ /* 0x080fe20000400000 */
[----:B------:R-:W-:Y:S01]  /*9890*/  IADD3 R8, P5, R11, R4, RZ ;  /* 0x000000040b087210 */ /* 0x000fe20007fbe0ff */
[----:B------:R1:W-:Y:S01]  /*98a0*/  @P4 STG.E desc[UR36][R6.64], R21 ;  /* 0x0000001506004986 */ /* 0x0003e2000c101924 */
[----:B------:R-:W-:Y:S01]  /*98b0*/  ISETP.GT.AND P4, PT, R0, 0x8, P1 ;  /* 0x000000080000780c */ /* 0x000fe20000f84270 */
[----:B------:R-:W-:Y:S01]  /*98c0*/  FMUL R11, R32, R155 ;  /* 0x0000009b200b7220 */ /* 0x000fe20000400000 */
[----:B------:R-:W-:Y:S01]  /*98d0*/  F2FP.TF32.F32.PACK_B R31, R31 ;  /* 0x0000001fff1f723e */ /* 0x000fe200024050ff */
[-C--:B0-----:R-:W-:Y:S01]  /*98e0*/  FMUL R3, R30, R155.reuse ;  /* 0x0000009b1e037220 */ /* 0x081fe20000400000 */
[----:B------:R-:W-:Y:S01]  /*98f0*/  IMAD.X R9, R9, 0x1, R5, P5 ;  /* 0x0000000109097824 */ /* 0x000fe200028e0605 */
[----:B------:R-:W-:Y:S01]  /*9900*/  @P0 STG.E desc[UR36][R6.64+0x4], R27 ;  /* 0x0000041b06000986 */ /* 0x000fe2000c101924 */
[C---:B------:R-:W-:Y:S01]  /*9910*/  ISETP.GT.AND P0, PT, R0.reuse, 0x8, P2 ;  /* 0x000000080000780c */ /* 0x040fe20001704270 */
[----:B------:R-:W-:Y:S01]  /*9920*/  FMUL R55, R55, R155 ;  /* 0x0000009b37377220 */ /* 0x000fe20000400000 */
[----:B------:R-:W-:Y:S01]  /*9930*/  F2FP.TF32.F32.PACK_B R3, R3 ;  /* 0x00000003ff03723e */ /* 0x000fe200024050ff */
[----:B------:R-:W-:Y:S01]  /*9940*/  @P3 STG.E desc[UR36][R4.64+0x24], R29 ;  /* 0x0000241d04003986 */ /* 0x000fe2000c101924 */
[----:B------:R-:W-:Y:S01]  /*9950*/  ISETP.GT.AND P5, PT, R0, 0x10, P1 ;  /* 0x000000100000780c */ /* 0x000fe20000fa4270 */
[-C--:B-1----:R-:W-:Y:S01]  /*9960*/  FMUL R21, R36, R155.reuse ;  /* 0x0000009b24157220 */ /* 0x082fe20000400000 */
[C---:B------:R-:W-:Y:S01]  /*9970*/  ISETP.GT.AND P3, PT, R0.reuse, 0x11, P1 ;  /* 0x000000110000780c */ /* 0x040fe20000f64270 */
[----:B------:R0:W-:Y:S01]  /*9980*/  @P4 STG.E desc[UR36][R4.64+0x20], R13 ;  /* 0x0000200d04004986 */ /* 0x0001e2000c101924 */
[C---:B------:R-:W-:Y:S01]  /*9990*/  ISETP.GT.AND P4, PT, R0.reuse, 0x9, P2 ;  /* 0x000000090000780c */ /* 0x040fe20001784270 */
[----:B------:R-:W-:Y:S01]  /*99a0*/  FMUL R57, R57, R155 ;  /* 0x0000009b39397220 */ /* 0x000fe20000400000 */
[----:B------:R-:W-:Y:S01]  /*99b0*/  F2FP.TF32.F32.PACK_B R11, R11 ;  /* 0x0000000bff0b723e */ /* 0x000fe200024050ff */
[----:B------:R-:W-:Y:S01]  /*99c0*/  FMUL R59, R59, R155 ;  /* 0x0000009b3b3b7220 */ /* 0x000fe20000400000 */
[----:B------:R-:W-:Y:S01]  /*99d0*/  F2FP.TF32.F32.PACK_B R33, R33 ;  /* 0x00000021ff21723e */ /* 0x000fe200024050ff */
[----:B------:R1:W-:Y:S01]  /*99e0*/  @P0 STG.E desc[UR36][R8.64+0x20], R3 ;  /* 0x0000200308000986 */ /* 0x0003e2000c101924 */
[----:B------:R-:W-:Y:S01]  /*99f0*/  ISETP.GT.AND P0, PT, R0, 0x10, P2 ;  /* 0x000000100000780c */ /* 0x000fe20001704270 */
[----:B------:R-:W-:Y:S01]  /*9a00*/  FMUL R61, R61, R155 ;  /* 0x0000009b3d3d7220 */ /* 0x000fe20000400000 */
[----:B------:R-:W-:Y:S01]  /*9a10*/  F2FP.TF32.F32.PACK_B R35, R35 ;  /* 0x00000023ff23723e */ /* 0x000fe200024050ff */
[----:B------:R-:W-:Y:S01]  /*9a20*/  FMUL R63, R63, R155 ;  /* 0x0000009b3f3f7220 */ /* 0x000fe20000400000 */
[----:B------:R-:W-:Y:S01]  /*9a30*/  F2FP.TF32.F32.PACK_B R21, R21 ;  /* 0x00000015ff15723e */ /* 0x000fe200024050ff */
[----:B0-----:R-:W-:Y:S01]  /*9a40*/  FMUL R13, R34, R155 ;  /* 0x0000009b220d7220 */ /* 0x001fe20000400000 */
[----:B------:R-:W-:Y:S01]  /*9a50*/  F2FP.TF32.F32.PACK_B R37, R37 ;  /* 0x00000025ff25723e */ /* 0x000fe200024050ff */
[----:B------:R-:W-:Y:S01]  /*9a60*/  @P4 STG.E desc[UR36][R14.64+0x24], R31 ;  /* 0x0000241f0e004986 */ /* 0x000fe2000c101924 */
[C---:B------:R-:W-:Y:S01]  /*9a70*/  ISETP.GT.AND P4, PT, R0.reuse, 0x11, P2 ;  /* 0x000000110000780c */ /* 0x040fe20001784270 */
[----:B------:R-:W-:Y:S01]  /*9a80*/  FMUL R65, R65, R155 ;  /* 0x0000009b41417220 */ /* 0x000fe20000400000 */
[----:B------:R-:W-:Y:S01]  /*9a90*/  F2FP.TF32.F32.PACK_B R13, R13 ;  /* 0x0000000dff0d723e */ /* 0x000fe200024050ff */
[----:B------:R0:W-:Y:S01]  /*9aa0*/  @P5 STG.E desc[UR36][R4.64+0x40], R11 ;  /* 0x0000400b04005986 */ /* 0x0001e2000c101924 */
[----:B------:R-:W-:Y:S01]  /*9ab0*/  ISETP.GT.AND P5, PT, R0, 0x18, P1 ;  /* 0x000000180000780c */ /* 0x000fe20000fa4270 */
[----:B------:R-:W-:-:S02]  /*9ac0*/  @P0 IMAD.MOV.U32 R6, RZ, RZ, R14 ;  /* 0x000000ffff060224 */ /* 0x000fc400078e000e */
[-C--:B-1----:R-:W-:Y:S01]  /*9ad0*/  FMUL R3, R38, R155.reuse ;  /* 0x0000009b26037220 */ /* 0x082fe20000400000 */
[--C-:B------:R-:W-:Y:S01]  /*9ae0*/  @P0 IMAD.MOV.U32 R7, RZ, RZ, R15.reuse ;  /* 0x000000ffff070224 */ /* 0x100fe200078e000f */
[----:B------:R-:W-:Y:S01]  /*9af0*/  @P3 STG.E desc[UR36][R4.64+0x44], R33 ;  /* 0x0000442104003986 */ /* 0x000fe2000c101924 */
[----:B------:R-:W-:Y:S01]  /*9b00*/  ISETP.GT.AND P3, PT, R0, 0x19, P1 ;  /* 0x000000190000780c */ /* 0x000fe20000f64270 */
[----:B------:R-:W-:Y:S01]  /*9b10*/  FMUL R9, R40, R155 ;  /* 0x0000009b28097220 */ /* 0x000fe20000400000 */
[----:B------:R-:W-:Y:S01]  /*9b20*/  F2FP.TF32.F32.PACK_B R3, R3 ;  /* 0x00000003ff03723e */ /* 0x000fe200024050ff */
[----:B------:R1:W-:Y:S01]  /*9b30*/  @P0 STG.E desc[UR36][R6.64+0x40], R13 ;  /* 0x0000400d06000986 */ /* 0x0003e2000c101924 */
[----:B------:R-:W-:Y:S01]  /*9b40*/  ISETP.GT.AND P0, PT, R0, 0x18, P2 ;  /* 0x000000180000780c */ /* 0x000fe20001704270 */
[----:B------:R-:W-:Y:S01]  /*9b50*/  FMUL R67, R67, R155 ;  /* 0x0000009b43437220 */ /* 0x000fe20000400000 */
[----:B------:R-:W-:Y:S01]  /*9b60*/  F2FP.TF32.F32.PACK_B R39, R39 ;  /* 0x00000027ff27723e */ /* 0x000fe200024050ff */
[----:B0-----:R-:W-:Y:S01]  /*9b70*/  FMUL R11, R42, R155 ;  /* 0x0000009b2a0b7220 */ /* 0x001fe20000400000 */
[----:B------:R-:W-:Y:S01]  /*9b80*/  F2FP.TF32.F32.PACK_B R9, R9 ;  /* 0x00000009ff09723e */ /* 0x000fe200024050ff */
[----:B------:R-:W-:Y:S01]  /*9b90*/  FMUL R69, R69, R155 ;  /* 0x0000009b45457220 */ /* 0x000fe20000400000 */
[----:B------:R-:W-:Y:S01]  /*9ba0*/  F2FP.TF32.F32.PACK_B R41, R41 ;  /* 0x00000029ff29723e */ /* 0x000fe200024050ff */
[----:B------:R-:W-:Y:S01]  /*9bb0*/  FMUL R71, R71, R155 ;  /* 0x0000009b47477220 */ /* 0x000fe20000400000 */
[----:B------:R-:W-:Y:S01]  /*9bc0*/  F2FP.TF32.F32.PACK_B R11, R11 ;  /* 0x0000000bff0b723e */ /* 0x000fe200024050ff */
[----:B------:R-:W-:Y:S01]  /*9bd0*/  FMUL R73, R73, R155 ;  /* 0x0000009b49497220 */ /* 0x000fe20000400000 */
[----:B------:R-:W-:Y:S01]  /*9be0*/  F2FP.TF32.F32.PACK_B R43, R43 ;  /* 0x0000002bff2b723e */ /* 0x000fe200024050ff */
[--C-:B-1----:R-:W-:Y:S01]  /*9bf0*/  @P4 IMAD.MOV.U32 R6, RZ, RZ, R14.reuse ;  /* 0x000000ffff064224 */ /* 0x102fe200078e000e */
[----:B------:R-:W-:Y:S01]  /*9c00*/  F2FP.TF32.F32.PACK_B R45, R45 ;  /* 0x0000002dff2d723e */ /* 0x000fe200024050ff */
[--C-:B------:R-:W-:Y:S01]  /*9c10*/  @P4 IMAD.MOV.U32 R7, RZ, RZ, R15.reuse ;  /* 0x000000ffff074224 */ /* 0x100fe200078e000f */
[----:B------:R-:W-:Y:S01]  /*9c20*/  F2FP.TF32.F32.PACK_B R47, R47 ;  /* 0x0000002fff2f723e */ /* 0x000fe200024050ff */
[----:B------:R-:W-:Y:S01]  /*9c30*/  FMUL R75, R75, R155 ;  /* 0x0000009b4b4b7220 */ /* 0x000fe20000400000 */
[----:B------:R-:W-:Y:S01]  /*9c40*/  F2FP.TF32.F32.PACK_B R49, R49 ;  /* 0x00000031ff31723e */ /* 0x000fe200024050ff */
[-C--:B------:R-:W-:Y:S01]  /*9c50*/  FMUL R77, R77, R155.reuse ;  /* 0x0000009b4d4d7220 */ /* 0x080fe20000400000 */
[----:B------:R0:W-:Y:S01]  /*9c60*/  @P4 STG.E desc[UR36][R6.64+0x44], R35 ;  /* 0x0000442306004986 */ /* 0x0001e2000c101924 */
[C---:B------:R-:W-:Y:S01]  /*9c70*/  ISETP.GT.AND P4, PT, R0.reuse, 0x19, P2 ;  /* 0x000000190000780c */ /* 0x040fe20001784270 */
[----:B------:R-:W-:Y:S01]  /*9c80*/  FMUL R79, R79, R155 ;  /* 0x0000009b4f4f7220 */ /* 0x000fe20000400000 */
[----:B------:R-:W-:Y:S01]  /*9c90*/  F2FP.TF32.F32.PACK_B R51, R51 ;  /* 0x00000033ff33723e */ /* 0x000fe200024050ff */
[----:B------:R1:W-:Y:S01]  /*9ca0*/  @P5 STG.E desc[UR36][R4.64+0x60], R21 ;  /* 0x0000601504005986 */ /* 0x0003e2000c101924 */
[----:B------:R-:W-:Y:S01]  /*9cb0*/  ISETP.GT.AND P5, PT, R0, 0x20, P1 ;  /* 0x000000200000780c */ /* 0x000fe20000fa4270 */
[----:B------:R-:W-:Y:S01]  /*9cc0*/  FMUL R13, R80, R155 ;  /* 0x0000009b500d7220 */ /* 0x000fe20000400000 */
[----:B------:R-:W-:Y:S01]  /*9cd0*/  F2FP.TF32.F32.PACK_B R53, R53 ;  /* 0x00000035ff35723e */ /* 0x000fe200024050ff */
[----:B------:R-:W-:Y:S01]  /*9ce0*/  @P3 STG.E desc[UR36][R4.64+0x64], R37 ;  /* 0x0000642504003986 */ /* 0x000fe2000c101924 */
[----:B------:R-:W-:Y:S01]  /*9cf0*/  ISETP.GT.AND P3, PT, R0, 0x21, P1 ;  /* 0x000000210000780c */ /* 0x000fe20000f64270 */
[----:B------:R-:W-:Y:S01]  /*9d00*/  FMUL R81, R81, R155 ;  /* 0x0000009b51517220 */ /* 0x000fe20000400000 */
[----:B------:R-:W-:Y:S01]  /*9d10*/  F2FP.TF32.F32.PACK_B R55, R55 ;  /* 0x00000037ff37723e */ /* 0x000fe200024050ff */
[----:B0-----:R-:W-:Y:S01]  /*9d20*/  @P0 IMAD.MOV.U32 R6, RZ, RZ, R14 ;  /* 0x000000ffff060224 */ /* 0x001fe200078e000e */
[----:B------:R-:W-:Y:S01]  /*9d30*/  F2FP.TF32.F32.PACK_B R57, R57 ;  /* 0x00000039ff39723e */ /* 0x000fe200024050ff */
[----:B------:R-:W-:Y:S01]  /*9d40*/  @P0 IMAD.MOV.U32 R7, RZ, RZ, R15 ;  /* 0x000000ffff070224 */ /* 0x000fe200078e000f */
[----:B------:R-:W-:Y:S01]  /*9d50*/  F2FP.TF32.F32.PACK_B R59, R59 ;  /* 0x0000003bff3b723e */ /* 0x000fe200024050ff */
[----:B------:R-:W-:Y:S01]  /*9d60*/  FMUL R83, R83, R155 ;  /* 0x0000009b53537220 */ /* 0x000fe20000400000 */
[----:B------:R-:W-:Y:S01]  /*9d70*/  F2FP.TF32.F32.PACK_B R61, R61 ;  /* 0x0000003dff3d723e */ /* 0x000fe200024050ff */
[-C--:B-1----:R-:W-:Y:S01]  /*9d80*/  FMUL R21, R84, R155.reuse ;  /* 0x0000009b54157220 */ /* 0x082fe20000400000 */
[----:B------:R0:W-:Y:S01]  /*9d90*/  @P0 STG.E desc[UR36][R6.64+0x60], R3 ;  /* 0x0000600306000986 */ /* 0x0001e2000c101924 */
[----:B------:R-:W-:Y:S01]  /*9da0*/  ISETP.GT.AND P0, PT, R0, 0x20, P2 ;  /* 0x000000200000780c */ /* 0x000fe20001704270 */
[----:B------:R-:W-:Y:S01]  /*9db0*/  FMUL R85, R85, R155 ;  /* 0x0000009b55557220 */ /* 0x000fe20000400000 */
[----:B------:R-:W-:Y:S01]  /*9dc0*/  F2FP.TF32.F32.PACK_B R63, R63 ;  /* 0x0000003fff3f723e */ /* 0x000fe200024050ff */
[----:B------:R-:W-:Y:S01]  /*9dd0*/  FMUL R87, R87, R155 ;  /* 0x0000009b57577220 */ /* 0x000fe20000400000 */
[----:B------:R-:W-:-:S02]  /*9de0*/  F2FP.TF32.F32.PACK_B R65, R65 ;  /* 0x00000041ff41723e */ /* 0x000fc400024050ff */
[----:B------:R-:W-:Y:S02]  /*9df0*/  F2FP.TF32.F32.PACK_B R67, R67 ;  /* 0x00000043ff43723e */ /* 0x000fe400024050ff */
[----:B------:R-:W-:Y:S02]  /*9e00*/  F2FP.TF32.F32.PACK_B R69, R69 ;  /* 0x00000045ff45723e */ /* 0x000fe400024050ff */
[----:B------:R-:W-:Y:S01]  /*9e10*/  F2FP.TF32.F32.PACK_B R71, R71 ;  /* 0x00000047ff47723e */ /* 0x000fe200024050ff */
[----:B0-----:R-:W-:Y:S02]  /*9e20*/  @P4 IMAD.MOV.U32 R6, RZ, RZ, R14 ;  /* 0x000000ffff064224 */ /* 0x001fe400078e000e */
[----:B------:R-:W-:Y:S01]  /*9e30*/  FMUL R3, R44, R155 ;  /* 0x0000009b2c037220 */ /* 0x000fe20000400000 */
[----:B------:R-:W-:Y:S01]  /*9e40*/  @P4 IMAD.MOV.U32 R7, RZ, RZ, R15 ;  /* 0x000000ffff074224 */ /* 0x000fe200078e000f */
[----:B------:R-:W-:Y:S02]  /*9e50*/  F2FP.TF32.F32.PACK_B R73, R73 ;  /* 0x00000049ff49723e */ /* 0x000fe400024050ff */
[----:B------:R-:W-:-:S02]  /*9e60*/  F2FP.TF32.F32.PACK_B R75, R75 ;  /* 0x0000004bff4b723e */ /* 0x000fc400024050ff */
[----:B------:R0:W-:Y:S01]  /*9e70*/  @P4 STG.E desc[UR36][R6.64+0x64], R39 ;  /* 0x0000642706004986 */ /* 0x0001e2000c101924 */
[C---:B------:R-:W-:Y:S02]  /*9e80*/  ISETP.GT.AND P4, PT, R0.reuse, 0x21, P2 ;  /* 0x000000210000780c */ /* 0x040fe40001784270 */
[----:B------:R-:W-:Y:S01]  /*9e90*/  F2FP.TF32.F32.PACK_B R3, R3 ;  /* 0x00000003ff03723e */ /* 0x000fe200024050ff */
[----:B------:R1:W-:Y:S01]  /*9ea0*/  @P5 STG.E desc[UR36][R4.64+0x80], R9 ;  /* 0x0000800904005986 */ /* 0x0003e2000c101924 */
[C---:B------:R-:W-:Y:S02]  /*9eb0*/  ISETP.GT.AND P5, PT, R0.reuse, 0x28, P1 ;  /* 0x000000280000780c */ /* 0x040fe40000fa4270 */
[----:B------:R-:W-:Y:S01]  /*9ec0*/  F2FP.TF32.F32.PACK_B R77, R77 ;  /* 0x0000004dff4d723e */ /* 0x000fe200024050ff */
[----:B------:R-:W-:Y:S01]  /*9ed0*/  @P3 STG.E desc[UR36][R4.64+0x84], R41 ;  /* 0x0000842904003986 */ /* 0x000fe2000c101924 */
[----:B------:R-:W-:Y:S02]  /*9ee0*/  ISETP.GT.AND P3, PT, R0, 0x29, P1 ;  /* 0x000000290000780c */ /* 0x000fe40000f64270 */
[----:B------:R-:W-:Y:S01]  /*9ef0*/  F2FP.TF32.F32.PACK_B R79, R79 ;  /* 0x0000004fff4f723e */ /* 0x000fe200024050ff */
[----:B0-----:R-:W-:Y:S01]  /*9f00*/  @P0 IMAD.MOV.U32 R6, RZ, RZ, R14 ;  /* 0x000000ffff060224 */ /* 0x001fe200078e000e */
[----:B------:R-:W-:Y:S01]  /*9f10*/  F2FP.TF32.F32.PACK_B R13, R13 ;  /* 0x0000000dff0d723e */ /* 0x000fe200024050ff */
[----:B------:R-:W-:Y:S01]  /*9f20*/  @P0 IMAD.MOV.U32 R7, RZ, RZ, R15 ;  /* 0x000000ffff070224 */ /* 0x000fe200078e000f */
[----:B------:R-:W-:Y:S01]  /*9f30*/  F2FP.TF32.F32.PACK_B R81, R81 ;  /* 0x00000051ff51723e */ /* 0x000fe200024050ff */
[----:B-1----:R-:W-:Y:S01]  /*9f40*/  FMUL R9, R46, R155 ;  /* 0x0000009b2e097220 */ /* 0x002fe20000400000 */
[----:B------:R-:W-:-:S02]  /*9f50*/  F2FP.TF32.F32.PACK_B R83, R83 ;  /* 0x00000053ff53723e */ /* 0x000fc400024050ff */
[----:B------:R0:W-:Y:S01]  /*9f60*/  @P0 STG.E desc[UR36][R6.64+0x80], R11 ;  /* 0x0000800b06000986 */ /* 0x0001e2000c101924 */
[----:B------:R-:W-:Y:S02]  /*9f70*/  ISETP.GT.AND P0, PT, R0, 0x28, P2 ;  /* 0x000000280000780c */ /* 0x000fe40001704270 */
[----:B------:R-:W-:Y:S02]  /*9f80*/  F2FP.TF32.F32.PACK_B R9, R9 ;  /* 0x00000009ff09723e */ /* 0x000fe400024050ff */
[----:B------:R-:W-:Y:S02]  /*9f90*/  F2FP.TF32.F32.PACK_B R21, R21 ;  /* 0x00000015ff15723e */ /* 0x000fe400024050ff */
[----:B------:R-:W-:Y:S02]  /*9fa0*/  F2FP.TF32.F32.PACK_B R85, R85 ;  /* 0x00000055ff55723e */ /* 0x000fe400024050ff */
[----:B------:R-:W-:Y:S01]  /*9fb0*/  F2FP.TF32.F32.PACK_B R87, R87 ;  /* 0x00000057ff57723e */ /* 0x000fe200024050ff */
[----:B0-----:R-:W-:-:S02]  /*9fc0*/  @P4 IMAD.MOV.U32 R6, RZ, RZ, R14 ;  /* 0x000000ffff064224 */ /* 0x001fc400078e000e */
[----:B------:R-:W-:Y:S01]  /*9fd0*/  FMUL R11, R48, R155 ;  /* 0x0000009b300b7220 */ /* 0x000fe20000400000 */
[----:B------:R-:W-:-:S04]  /*9fe0*/  @P4 IMAD.MOV.U32 R7, RZ, RZ, R15 ;  /* 0x000000ffff074224 */ /* 0x000fc800078e000f */
[----:B------:R-:W-:Y:S01]  /*9ff0*/  F2FP.TF32.F32.PACK_B R11, R11 ;  /* 0x0000000bff0b723e */ /* 0x000fe200024050ff */
[----:B------:R0:W-:Y:S01]  /*a000*/  @P4 STG.E desc[UR36][R6.64+0x84], R43 ;  /* 0x0000842b06004986 */ /* 0x0001e2000c101924 */
[----:B------:R-:W-:-:S03]  /*a010*/  ISETP.GT.AND P4, PT, R0, 0x29, P2 ;  /* 0x000000290000780c */ /* 0x000fc60001784270 */
[----:B------:R1:W-:Y:S01]  /*a020*/  @P5 STG.E desc[UR36][R4.64+0xa0], R3 ;  /* 0x0000a00304005986 */ /* 0x0003e2000c101924 */
[----:B------:R-:W-:-:S03]  /*a030*/  ISETP.GT.AND P5, PT, R0, 0x30, P1 ;  /* 0x000000300000780c */ /* 0x000fc60000fa4270 */
[----:B------:R-:W-:Y:S01]  /*a040*/  @P3 STG.E desc[UR36][R4.64+0xa4], R45 ;  /* 0x0000a42d04003986 */ /* 0x000fe2000c101924 */
[----:B------:R-:W-:Y:S01]  /*a050*/  ISETP.GT.AND P3, PT, R0, 0x31, P1 ;  /* 0x000000310000780c */ /* 0x000fe20000f64270 */
[----:B0-----:R-:W-:Y:S02]  /*a060*/  @P0 IMAD.MOV.U32 R6, RZ, RZ, R14 ;  /* 0x000000ffff060224 */ /* 0x001fe400078e000e */
[----:B------:R-:W-:Y:S02]  /*a070*/  @P0 IMAD.MOV.U32 R7, RZ, RZ, R15 ;  /* 0x000000ffff070224 */ /* 0x000fe400078e000f */
[----:B-1----:R-:W-:-:S03]  /*a080*/  FMUL R3, R50, R155 ;  /* 0x0000009b32037220 */ /* 0x002fc60000400000 */
[----:B------:R0:W-:Y:S01]  /*a090*/  @P0 STG.E desc[UR36][R6.64+0xa0], R9 ;  /* 0x0000a00906000986 */ /* 0x0001e2000c101924 */
[----:B------:R-:W-:Y:S02]  /*a0a0*/  ISETP.GT.AND P0, PT, R0, 0x30, P2 ;  /* 0x000000300000780c */ /* 0x000fe40001704270 */
[----:B------:R-:W-:Y:S01]  /*a0b0*/  F2FP.TF32.F32.PACK_B R3, R3 ;  /* 0x00000003ff03723e */ /* 0x000fe200024050ff */
[----:B0-----:R-:W-:Y:S02]  /*a0c0*/  @P4 IMAD.MOV.U32 R6, RZ, RZ, R14 ;  /* 0x000000ffff064224 */ /* 0x001fe400078e000e */
        /* <DEDUP_REMOVED lines=69> */
[----:B------:R-:W-:Y:S01]  /*a520*/  @P3 STG.E desc[UR36][R4.64+0x144], R65 ;  /* 0x0001444104003986 */ /* 0x000fe2000c101924 */
[----:B------:R-:W-:-:S03]  /*a530*/  ISETP.GT.AND P3, PT, R0, 0x59, P1 ;  /* 0x000000590000780c */ /* 0x000fc60000f64270 */
[----:B------:R1:W-:Y:S01]  /*a540*/  @P5 STG.E desc[UR36][R4.64+0x140], R9 ;  /* 0x0001400904005986 */ /* 0x0003e2000c101924 */
[----:B------:R-:W-:Y:S01]  /*a550*/  ISETP.GT.AND P5, PT, R0, 0x58, P1 ;  /* 0x000000580000780c */ /* 0x000fe20000fa4270 */
[----:B0-----:R-:W-:Y:S02]  /*a560*/  @P0 IMAD.MOV.U32 R6, RZ, RZ, R14 ;  /* 0x000000ffff060224 */ /* 0x001fe400078e000e */
[----:B------:R-:W-:-:S05]  /*a570*/  @P0 IMAD.MOV.U32 R7, RZ, RZ, R15 ;  /* 0x000000ffff070224 */ /* 0x000fca00078e000f */
[----:B------:R0:W-:Y:S01]  /*a580*/  @P0 STG.E desc[UR36][R6.64+0x140], R11 ;  /* 0x0001400b06000986 */ /* 0x0001e2000c101924 */
[----:B------:R-:W-:Y:S01]  /*a590*/  ISETP.GT.AND P0, PT, R0, 0x58, P2 ;  /* 0x000000580000780c */ /* 0x000fe20001704270 */
[----:B-1----:R-:W-:-:S05]  /*a5a0*/  FMUL R9, R70, R155 ;  /* 0x0000009b46097220 */ /* 0x002fca0000400000 */
        /* <DEDUP_REMOVED lines=50> */
[----:B------:R-:W-:-:S05]  /*a8d0*/  @P4 IMAD.MOV.U32 R7, RZ, RZ, R15 ;  /* 0x000000ffff074224 */ /* 0x000fca00078e000f */
[----:B------:R0:W-:Y:S01]  /*a8e0*/  @P4 STG.E desc[UR36][R6.64+0x1a4], R79 ;  /* 0x0001a44f06004986 */ /* 0x0001e2000c101924 */
[----:B------:R-:W-:-:S03]  /*a8f0*/  ISETP.GT.AND P4, PT, R0, 0x71, P2 ;  /* 0x000000710000780c */ /* 0x000fc60001784270 */
[----:B------:R-:W-:Y:S01]  /*a900*/  @P3 STG.E desc[UR36][R4.64+0x1c0], R13 ;  /* 0x0001c00d04003986 */ /* 0x000fe2000c101924 */
[C---:B------:R-:W-:Y:S02]  /*a910*/  ISETP.GT.AND P3, PT, R0.reuse, 0x78, P1 ;  /* 0x000000780000780c */ /* 0x040fe40000f64270 */
[C---:B------:R-:W-:Y:S01]  /*a920*/  ISETP.GT.AND P1, PT, R0.reuse, 0x79, P1 ;  /* 0x000000790000780c */ /* 0x040fe20000f24270 */
[----:B------:R-:W-:Y:S01]  /*a930*/  @P5 STG.E desc[UR36][R4.64+0x1c4], R81 ;  /* 0x0001c45104005986 */ /* 0x000fe2000c101924 */
[C---:B------:R-:W-:Y:S02]  /*a940*/  ISETP.GT.AND P5, PT, R0.reuse, 0x78, P2 ;  /* 0x000000780000780c */ /* 0x040fe400017a4270 */
[----:B------:R-:W-:Y:S01]  /*a950*/  ISETP.GT.AND P2, PT, R0, 0x79, P2 ;  /* 0x000000790000780c */ /* 0x000fe20001744270 */
[----:B0-----:R-:W-:Y:S02]  /*a960*/  @P0 IMAD.MOV.U32 R6, RZ, RZ, R14 ;  /* 0x000000ffff060224 */ /* 0x001fe400078e000e */
[----:B------:R-:W-:-:S05]  /*a970*/  @P0 IMAD.MOV.U32 R7, RZ, RZ, R15 ;  /* 0x000000ffff070224 */ /* 0x000fca00078e000f */
[----:B------:R0:W-:Y:S02]  /*a980*/  @P0 STG.E desc[UR36][R6.64+0x1c0], R3 ;  /* 0x0001c00306000986 */ /* 0x0001e4000c101924 */
[----:B0-----:R-:W-:Y:S02]  /*a990*/  @P4 IMAD.MOV.U32 R6, RZ, RZ, R14 ;  /* 0x000000ffff064224 */ /* 0x001fe400078e000e */
[----:B------:R-:W-:-:S05]  /*a9a0*/  @P4 IMAD.MOV.U32 R7, RZ, RZ, R15 ;  /* 0x000000ffff074224 */ /* 0x000fca00078e000f */
[----:B------:R-:W-:Y:S04]  /*a9b0*/  @P4 STG.E desc[UR36][R6.64+0x1c4], R83 ;  /* 0x0001c45306004986 */ /* 0x000fe8000c101924 */
[----:B------:R-:W-:Y:S04]  /*a9c0*/  @P3 STG.E desc[UR36][R4.64+0x1e0], R21 ;  /* 0x0001e01504003986 */ /* 0x000fe8000c101924 */
[----:B------:R0:W-:Y:S02]  /*a9d0*/  @P1 STG.E desc[UR36][R4.64+0x1e4], R85 ;  /* 0x0001e45504001986 */ /* 0x0001e4000c101924 */
[----:B0-----:R-:W-:-:S02]  /*a9e0*/  @P5 IMAD.MOV.U32 R4, RZ, RZ, R14 ;  /* 0x000000ffff045224 */ /* 0x001fc400078e000e */
[----:B------:R-:W-:-:S05]  /*a9f0*/  @P5 IMAD.MOV.U32 R5, RZ, RZ, R15 ;  /* 0x000000ffff055224 */ /* 0x000fca00078e000f */
[----:B------:R0:W-:Y:S04]  /*aa00*/  @P5 STG.E desc[UR36][R4.64+0x1e0], R9 ;  /* 0x0001e00904005986 */ /* 0x0001e8000c101924 */
[----:B------:R0:W-:Y:S02]  /*aa10*/  @P2 STG.E desc[UR36][R14.64+0x1e4], R87 ;  /* 0x0001e4570e002986 */ /* 0x0001e4000c101924 */
.L_x_284:
[----:B------:R-:W-:Y:S05]  /*aa20*/  BSYNC B0 ;  /* 0x0000000000007941 */ /* 0x000fea0003800000 */
.L_x_32:
[----:B------:R-:W-:Y:S01]  /*aa30*/  ULDC UR4, c[0x0][0xc] ;  /* 0x0000030000047ab9 */ /* 0x000fe20000000800 */
[----:B------:R-:W-:Y:S01]  /*aa40*/  ULDC UR5, c[0x0][0x10] ;  /* 0x0000040000057ab9 */ /* 0x000fe20000000800 */
[----:B0-----:R-:W0:Y:S01]  /*aa50*/  LDC R3, c[0x0][0x14] ;  /* 0x00000500ff037b82 */ /* 0x001e220000000800 */
[----:B------:R-:W-:Y:S01]  /*aa60*/  UIMAD.WIDE.U32 UR4, UR4, UR5, URZ ;  /* 0x00000005040472a5 */ /* 0x000fe2000f8e003f */
[----:B------:R-:W-:Y:S01]  /*aa70*/  PRMT R0, RZ, 0x7610, R0 ;  /* 0x00007610ff007816 */ /* 0x000fe20000000000 */
[----:B-----5:R-:W-:Y:S02]  /*aa80*/  IMAD.MOV.U32 R154, RZ, RZ, -0x1 ;  /* 0xffffffffff9a7424 */ /* 0x020fe400078e00ff */
[----:B------:R-:W-:Y:S02]  /*aa90*/  IMAD.MOV.U32 R23, RZ, RZ, -0x1 ;  /* 0xffffffffff177424 */ /* 0x000fe400078e00ff */
[----:B0-----:R-:W-:-:S04]  /*aaa0*/  IMAD.WIDE.U32 R16, R3, UR4, R16 ;  /* 0x0000000403107c25 */ /* 0x001fc8000f8e0010 */
[----:B------:R-:W-:Y:S01]  /*aab0*/  IMAD R3, R3, UR5, RZ ;  /* 0x0000000503037c24 */ /* 0x000fe2000f8e02ff */
[----:B------:R-:W-:Y:S02]  /*aac0*/  ULDC.64 UR4, c[0x0][0x650] ;  /* 0x0001940000047ab9 */ /* 0x000fe40000000a00 */
[----:B------:R-:W-:Y:S01]  /*aad0*/  ISETP.GE.U32.AND P0, PT, R16, UR4, PT ;  /* 0x0000000410007c0c */ /* 0x000fe2000bf06070 */
[----:B------:R-:W-:-:S05]  /*aae0*/  IMAD.IADD R17, R17, 0x1, R3 ;  /* 0x0000000111117824 */ /* 0x000fca00078e0203 */
[----:B------:R-:W-:-:S13]  /*aaf0*/  ISETP.GE.U32.AND.EX P0, PT, R17, UR5, PT, P0 ;  /* 0x0000000511007c0c */ /* 0x000fda000bf06100 */
[----:B------:R-:W-:Y:S05]  /*ab00*/  @P0 BRA `(.L_x_285) ;  /* 0x0000000400640947 */ /* 0x000fea0003800000 */
[----:B------:R-:W0:Y:S01]  /*ab10*/  S2R R12, SR_CTAID.X ;  /* 0x00000000000c7919 */ /* 0x000e220000002500 */
[----:B---3--:R-:W3:Y:S01]  /*ab20*/  LDC.64 R10, c[0x0][0x628] ;  /* 0x00018a00ff0a7b82 */ /* 0x008ee20000000a00 */
[----:B------:R-:W-:Y:S01]  /*ab30*/  ULDC UR4, c[0x0][0x150] ;  /* 0x0000540000047ab9 */ /* 0x000fe20000000800 */
[----:B------:R-:W-:Y:S01]  /*ab40*/  IMAD.MOV.U32 R8, RZ, RZ, R16 ;  /* 0x000000ffff087224 */ /* 0x000fe200078e0010 */
[----:B------:R-:W0:Y:S01]  /*ab50*/  S2R R24, SR_CTAID.Y ;  /* 0x0000000000187919 */ /* 0x000e220000002600 */
[----:B------:R-:W-:-:S04]  /*ab60*/  IMAD.MOV.U32 R9, RZ, RZ, R17 ;  /* 0x000000ffff097224 */ /* 0x000fc800078e0011 */
[----:B------:R-:W1:Y:S08]  /*ab70*/  LDC R21, c[0x0][0x144] ;  /* 0x00005100ff157b82 */ /* 0x000e700000000800 */
[----:B------:R-:W1:Y:S08]  /*ab80*/  LDC R0, c[0x0][0x630] ;  /* 0x00018c00ff007b82 */ /* 0x000e700000000800 */
[----:B------:R-:W1:Y:S01]  /*ab90*/  LDC.64 R14, c[0x0][0x620] ;  /* 0x00018800ff0e7b82 */ /* 0x000e620000000a00 */
[----:B---3--:R-:W-:-:S04]  /*aba0*/  ISETP.NE.U32.AND P0, PT, R10, RZ, PT ;  /* 0x000000ff0a00720c */ /* 0x008fc80003f05070 */
[----:B------:R-:W-:Y:S02]  /*abb0*/  ISETP.NE.AND.EX P0, PT, R11, RZ, PT, P0 ;  /* 0x000000ff0b00720c */ /* 0x000fe40003f05300 */
[----:B0-----:R-:W-:-:S05]  /*abc0*/  I2FP.F32.U32 R3, R12 ;  /* 0x0000000c00037245 */ /* 0x001fca0000201000 */
[----:B------:R-:W-:-:S04]  /*abd0*/  FMUL R3, R3, UR4 ;  /* 0x0000000403037c20 */ /* 0x000fc80008400000 */
[----:B------:R0:W3:Y:S02]  /*abe0*/  F2I.U32.TRUNC.NTZ R20, R3 ;  /* 0x0000000300147305 */ /* 0x0000e4000020f000 */
[----:B------:R-:W-:Y:S05]  /*abf0*/  @!P0 BRA `(.L_x_286) ;  /* 0x0000000000288947 */ /* 0x000fea0003800000 */
[----:B0-----:R-:W0:Y:S02]  /*ac00*/  LDC R3, c[0x0][0x634] ;  /* 0x00018d00ff037b82 */ /* 0x001e240000000800 */
        /* <DEDUP_REMOVED lines=9> */
.L_x_286:
[----:B------:R-:W5:Y:S01]  /*aca0*/  LDC.64 R30, c[0x0][0x640] ;  /* 0x00019000ff1e7b82 */ /* 0x000f620000000a00 */
[-CC-:B-1----:R-:W-:Y:S01]  /*acb0*/  SHF.R.U64 R23, R8, R0.reuse, R9.reuse ;  /* 0x0000000008177219 */ /* 0x182fe20000001209 */
[----:B---3--:R-:W-:Y:S01]  /*acc0*/  IMAD.MOV R20, RZ, RZ, -R20 ;  /* 0x000000ffff147224 */ /* 0x008fe200078e0a14 */
[----:B------:R-:W-:Y:S01]  /*acd0*/  SHF.R.U32.HI R0, RZ, R0, R9 ;  /* 0x00000000ff007219 */ /* 0x000fe20000011609 */
[----:B------:R-:W-:Y:S01]  /*ace0*/  ULDC UR4, c[0x0][0x154] ;  /* 0x0000550000047ab9 */ /* 0x000fe20000000800 */
[----:B0-----:R-:W-:Y:S01]  /*acf0*/  IADD3 R3, P0, RZ, -R23, RZ ;  /* 0x80000017ff037210 */ /* 0x001fe20007f1e0ff */
[----:B------:R-:W-:Y:S02]  /*ad00*/  IMAD R26, R21, R20, R12 ;  /* 0x00000014151a7224 */ /* 0x000fe400078e020c */
[----:B------:R-:W0:Y:S01]  /*ad10*/  LDC R6, c[0x0][0x618] ;  /* 0x00018600ff067b82 */ /* 0x000e220000000800 */
[----:B------:R-:W-:Y:S02]  /*ad20*/  IMAD.MOV.U32 R7, RZ, RZ, 0x1 ;  /* 0x00000001ff077424 */ /* 0x000fe400078e00ff */
[----:B------:R-:W-:-:S04]  /*ad30*/  IMAD.X R5, RZ, RZ, ~R0, P0 ;  /* 0x000000ffff057224 */ /* 0x000fc800000e0e00 */
[-C--:B------:R-:W-:Y:S01]  /*ad40*/  IMAD R0, R5, R14.reuse, RZ ;  /* 0x0000000e05007224 */ /* 0x080fe200078e02ff */
[----:B------:R-:W1:Y:S01]  /*ad50*/  LDC R8, c[0x0][0x608] ;  /* 0x00018200ff087b82 */ /* 0x000e620000000800 */
[----:B------:R-:W-:-:S04]  /*ad60*/  IMAD.WIDE.U32 R4, R3, R14, R16 ;  /* 0x0000000e03047225 */ /* 0x000fc800078e0010 */
[----:B------:R-:W-:Y:S01]  /*ad70*/  IMAD R3, R3, R15, R0 ;  /* 0x0000000f03037224 */ /* 0x000fe200078e0200 */
[----:B------:R-:W-:Y:S02]  /*ad80*/  I2FP.F32.U32 R0, R24 ;  /* 0x0000001800007245 */ /* 0x000fe40000201000 */
[----:B------:R-:W3:Y:S01]  /*ad90*/  LDC R28, c[0x0][0x658] ;  /* 0x00019600ff1c7b82 */ /* 0x000ee20000000800 */
[----:B------:R-:W-:Y:S01]  /*ada0*/  IMAD.IADD R3, R5, 0x1, R3 ;  /* 0x0000000105037824 */ /* 0x000fe200078e0203 */
[----:B-----5:R-:W-:Y:S01]  /*adb0*/  ISETP.NE.U32.AND P0, PT, R30, RZ, PT ;  /* 0x000000ff1e00720c */ /* 0x020fe20003f05070 */
[----:B------:R-:W-:Y:S01]  /*adc0*/  FMUL R0, R0, UR4 ;  /* 0x0000000400007c20 */ /* 0x000fe20008400000 */
[----:B------:R-:W-:Y:S02]  /*add0*/  IMAD.MOV.U32 R5, RZ, RZ, -0x1 ;  /* 0xffffffffff057424 */ /* 0x000fe400078e00ff */
[----:B------:R-:W-:Y:S01]  /*ade0*/  ISETP.NE.AND.EX P0, PT, R31, RZ, PT, P0 ;  /* 0x000000ff1f00720c */ /* 0x000fe20003f05300 */
[----:B------:R1:W2:Y:S01]  /*adf0*/  F2I.U32.TRUNC.NTZ R13, R0 ;  /* 0x00000000000d7305 */ /* 0x0002a2000020f000 */
[----:B------:R-:W2:Y:S01]  /*ae00*/  LDC R15, c[0x0][0x148] ;  /* 0x00005200ff0f7b82 */ /* 0x000ea20000000800 */
[----:B0-----:R-:W-:-:S02]  /*ae10*/  SHF.R.U64 R12, R4, R6, R3 ;  /* 0x00000006040c7219 */ /* 0x001fc40000001203 */
[----:B------:R-:W-:-:S05]  /*ae20*/  SHF.R.U32.HI R3, RZ, R6, R3 ;  /* 0x00000006ff037219 */ /* 0x000fca0000011603 */
[----:B------:R-:W0:Y:S01]  /*ae30*/  LDC R20, c[0x0][0x600] ;  /* 0x00018000ff147b82 */ /* 0x000e220000000800 */
[-CC-:B-1----:R-:W-:Y:S02]  /*ae40*/  SHF.R.U64 R10, R12, R8.reuse, R3.reuse ;  /* 0x000000080c0a7219 */ /* 0x182fe40000001203 */
[----:B------:R-:W-:-:S05]  /*ae50*/  SHF.R.U32.HI R3, RZ, R8, R3 ;  /* 0x00000008ff037219 */ /* 0x000fca0000011603 */
[----:B------:R-:W1:Y:S01]  /*ae60*/  LDC R21, c[0x0][0x648] ;  /* 0x00019200ff157b82 */ /* 0x000e620000000800 */
[-C--:B---3--:R-:W-:Y:S02]  /*ae70*/  SHF.L.U32 R4, R5, R28.reuse, RZ ;  /* 0x0000001c05047219 */ /* 0x088fe400000006ff */
[-CC-:B------:R-:W-:Y:S02]  /*ae80*/  SHF.R.U64 R14, R10, R28.reuse, R3.reuse ;  /* 0x0000001c0a0e7219 */ /* 0x180fe40000001203 */
[----:B------:R-:W-:Y:S02]  /*ae90*/  SHF.R.U32.HI R5, RZ, R28, R3 ;  /* 0x0000001cff057219 */ /* 0x000fe40000011603 */
[----:B------:R-:W-:Y:S01]  /*aea0*/  LOP3.LUT R153, RZ, R4, RZ, 0x33, !PT ;  /* 0x00000004ff997212 */ /* 0x000fe200078e33ff */
[----:B------:R-:W3:Y:S01]  /*aeb0*/  LDC R25, c[0x0][0x638] ;  /* 0x00018e00ff197b82 */ /* 0x000ee20000000800 */
[----:B------:R-:W-:Y:S01]  /*aec0*/  SHF.L.U32 R28, R7, R28, RZ ;  /* 0x0000001c071c7219 */ /* 0x000fe200000006ff */
[----:B------:R-:W-:-:S06]  /*aed0*/  IMAD.MOV.U32 R4, RZ, RZ, R14 ;  /* 0x000000ffff047224 */ /* 0x000fcc00078e000e */
[----:B------:R-:W0:Y:S01]  /*aee0*/  LDC R27, c[0x0][0x610] ;  /* 0x00018400ff1b7b82 */ /* 0x000e220000000800 */
[----:B------:R-:W-:Y:S05]  /*aef0*/  @!P0 BRA `(.L_x_287) ;  /* 0x0000000000288947 */ /* 0x000fea0003800000 */
[----:B------:R-:W5:Y:S02]  /*af00*/  LDC R3, c[0x0][0x64c] ;  /* 0x00019300ff037b82 */ /* 0x000f640000000800 */
[----:B-----5:R-:W-:-:S05]  /*af10*/  IADD3 R3, P0, R14, R3, RZ ;  /* 0x000000030e037210 */ /* 0x020fca0007f1e0ff */
        /* <DEDUP_REMOVED lines=8> */
.L_x_287:
[----:B------:R-:W-:Y:S01]  /*afa0*/  ISETP.NE.AND P0, PT, R2, 0x1, PT ;  /* 0x000000010200780c */ /* 0x000fe20003f05270 */
[----:B--2---:R-:W-:Y:S01]  /*afb0*/  IMAD.MOV R13, RZ, RZ, -R13 ;  /* 0x000000ffff0d7224 */ /* 0x004fe200078e0a0d */
[----:B-1----:R-:W-:Y:S01]  /*afc0*/  SHF.R.U64 R0, R4, R21, R5 ;  /* 0x0000001504007219 */ /* 0x002fe20000001205 */
[----:B0-----:R-:W-:Y:S01]  /*afd0*/  VIADD R5, R20, 0xffffffff ;  /* 0xffffffff14057836 */ /* 0x001fe20000000000 */
[----:B------:R-:W-:-:S03]  /*afe0*/  LOP3.LUT R153, R10, R153, RZ, 0xc0, !PT ;  /* 0x000000990a997212 */ /* 0x000fc600078ec0ff */
[----:B------:R-:W-:Y:S01]  /*aff0*/  IMAD.MOV R3, RZ, RZ, -R0 ;  /* 0x000000ffff037224 */ /* 0x000fe200078e0a00 */
[----:B------:R-:W-:Y:S01]  /*b000*/  LOP3.LUT R5, R12, R5, RZ, 0xc0, !PT ;  /* 0x000000050c057212 */ /* 0x000fe200078ec0ff */
[----:B------:R-:W-:Y:S02]  /*b010*/  IMAD R153, R28, R0, R153 ;  /* 0x000000001c997224 */ /* 0x000fe400078e0299 */
[----:B---3--:R-:W-:Y:S02]  /*b020*/  IMAD R0, R3, R25, R14 ;  /* 0x0000001903007224 */ /* 0x008fe400078e020e */
[----:B------:R-:W-:Y:S02]  /*b030*/  @P0 IMAD R26, R15, R13, R24 ;  /* 0x0000000d0f1a0224 */ /* 0x000fe400078e0218 */
[----:B------:R-:W-:Y:S02]  /*b040*/  IMAD R4, R0, R20, R5 ;  /* 0x0000001400047224 */ /* 0x000fe400078e0205 */
[----:B------:R-:W-:-:S02]  /*b050*/  IMAD R153, R153, R27, R26 ;  /* 0x0000001b99997224 */ /* 0x000fc400078e021a */
[----:B------:R-:W-:-:S03]  /*b060*/  IMAD.MOV.U32 R3, RZ, RZ, 0x1 ;  /* 0x00000001ff037424 */ /* 0x000fc600078e00ff */
[----:B------:R-:W-:Y:S02]  /*b070*/  SEL R154, R4, R153, !P0 ;  /* 0x00000099049a7207 */ /* 0x000fe40004000000 */
[----:B------:R-:W-:Y:S02]  /*b080*/  PRMT R0, R3, 0x7610, R0 ;  /* 0x0000761003007816 */ /* 0x000fe40000000000 */
[----:B------:R-:W-:-:S07]  /*b090*/  SEL R153, R153, R4, !P0 ;  /* 0x0000000499997207 */ /* 0x000fce0004000000 */
.L_x_285:
[----:B------:R-:W-:-:S13]  /*b0a0*/  LOP3.LUT P0, RZ, R0, 0xff, RZ, 0xc0, !PT ;  /* 0x000000ff00ff7812 */ /* 0x000fda000780c0ff */
[----:B------:R-:W-:Y:S05]  /*b0b0*/  @P0 BRA `(.L_x_288) ;  /* 0xffffff6000400947 */ /* 0x000fea000383ffff */
[----:B------:R-:W-:Y:S05]  /*b0c0*/  EXIT ;  /* 0x000000000000794d */ /* 0x000fea0003800000 */
.L_x_7:
[----:B0-----:R-:W-:Y:S01]  /*b0d0*/  ULDC.64 UR4, c[0x0][0x650] ;  /* 0x0001940000047ab9 */ /* 0x001fe20000000a00 */
        /* <DEDUP_REMOVED lines=25> */
.L_x_290:
[----:B------:R-:W0:Y:S01]  /*b270*/  LDC.64 R28, c[0x0][0x640] ;  /* 0x00019000ff1c7b82 */ /* 0x000e220000000a00 */
[-CC-:B------:R-:W-:Y:S01]  /*b280*/  SHF.R.U64 R22, R12, R6.reuse, R13.reuse ;  /* 0x000000060c167219 */ /* 0x180fe2000000120d */
[----:B------:R-:W-:Y:S01]  /*b290*/  IMAD.MOV.U32 R30, RZ, RZ, 0x1 ;  /* 0x00000001ff1e7424 */ /* 0x000fe200078e00ff */
[----:B------:R-:W-:Y:S02]  /*b2a0*/  SHF.R.U32.HI R6, RZ, R6, R13 ;  /* 0x00000006ff067219 */ /* 0x000fe4000001160d */
        /* <DEDUP_REMOVED lines=8> */
[----:B------:R-:W-:Y:S01]  /*b330*/  IMAD.IADD R9, R9, 0x1, R11 ;  /* 0x0000000109097824 */ /* 0x000fe200078e020b */
[----:B0-----:R-:W-:-:S04]  /*b340*/  ISETP.NE.U32.AND P0, PT, R28, RZ, PT ;  /* 0x000000ff1c00720c */ /* 0x001fc80003f05070 */
[----:B------:R-:W-:Y:S02]  /*b350*/  ISETP.NE.AND.EX P0, PT, R29, RZ, PT, P0 ;  /* 0x000000ff1d00720c */ /* 0x000fe40003f05300 */
[----:B------:R-:W0:Y:S01]  /*b360*/  LDC R20, c[0x0][0x600] ;  /* 0x00018000ff147b82 */ /* 0x000e220000000800 */
[-CC-:B-1----:R-:W-:Y:S01]  /*b370*/  SHF.R.U64 R14, R8, R10.reuse, R9.reuse ;  /* 0x0000000a080e7219 */ /* 0x182fe20000001209 */
[----:B------:R-:W-:Y:S01]  /*b380*/  IMAD.MOV.U32 R8, RZ, RZ, -0x1 ;  /* 0xffffffffff087424 */ /* 0x000fe200078e00ff */
[----:B------:R-:W-:-:S05]  /*b390*/  SHF.R.U32.HI R9, RZ, R10, R9 ;  /* 0x0000000aff097219 */ /* 0x000fca0000011609 */
[----:B------:R-:W1:Y:S01]  /*b3a0*/  LDC R26, c[0x0][0x648] ;  /* 0x00019200ff1a7b82 */ /* 0x000e620000000800 */
[-CC-:B--2---:R-:W-:Y:S02]  /*b3b0*/  SHF.R.U64 R21, R14, R12.reuse, R9.reuse ;  /* 0x0000000c0e157219 */ /* 0x184fe40000001209 */
[----:B------:R-:W-:-:S05]  /*b3c0*/  SHF.R.U32.HI R6, RZ, R12, R9 ;  /* 0x0000000cff067219 */ /* 0x000fca0000011609 */
[----:B------:R-:W2:Y:S01]  /*b3d0*/  LDC R27, c[0x0][0x638] ;  /* 0x00018e00ff1b7b82 */ /* 0x000ea20000000800 */
[-C--:B---3--:R-:W-:Y:S02]  /*b3e0*/  SHF.L.U32 R8, R8, R25.reuse, RZ ;  /* 0x0000001908087219 */ /* 0x088fe400000006ff */
[-CC-:B------:R-:W-:Y:S02]  /*b3f0*/  SHF.R.U64 R23, R21, R25.reuse, R6.reuse ;  /* 0x0000001915177219 */ /* 0x180fe40000001206 */
[----:B------:R-:W-:Y:S02]  /*b400*/  LOP3.LUT R32, RZ, R8, RZ, 0x33, !PT ;  /* 0x00000008ff207212 */ /* 0x000fe400078e33ff */
[----:B------:R-:W-:Y:S01]  /*b410*/  SHF.R.U32.HI R9, RZ, R25, R6 ;  /* 0x00000019ff097219 */ /* 0x000fe20000011606 */
[----:B------:R-:W3:Y:S01]  /*b420*/  LDC R31, c[0x0][0x610] ;  /* 0x00018400ff1f7b82 */ /* 0x000ee20000000800 */
[----:B------:R-:W-:Y:S01]  /*b430*/  IMAD.MOV.U32 R8, RZ, RZ, R23 ;  /* 0x000000ffff087224 */ /* 0x000fe200078e0017 */
[----:B------:R-:W-:Y:S06]  /*b440*/  @!P0 BRA `(.L_x_291) ;  /* 0x0000000000288947 */ /* 0x000fec0003800000 */
        /* <DEDUP_REMOVED lines=10> */
.L_x_291:
[----:B------:R-:W-:Y:S02]  /*b4f0*/  ISETP.NE.AND P0, PT, R2, 0x1, PT ;  /* 0x000000010200780c */ /* 0x000fe40003f05270 */
[----:B-1----:R-:W-:Y:S01]  /*b500*/  SHF.R.U64 R6, R8, R26, R9 ;  /* 0x0000001a08067219 */ /* 0x002fe20000001209 */
[----:B0-----:R-:W-:Y:S01]  /*b510*/  VIADD R9, R20, 0xffffffff ;  /* 0xffffffff14097836 */ /* 0x001fe20000000000 */
[----:B------:R-:W-:Y:S02]  /*b520*/  SHF.L.U32 R30, R30, R25, RZ ;  /* 0x000000191e1e7219 */ /* 0x000fe400000006ff */
[----:B------:R-:W-:Y:S01]  /*b530*/  LOP3.LUT R5, R21, R32, RZ, 0xc0, !PT ;  /* 0x0000002015057212 */ /* 0x000fe200078ec0ff */
[----:B------:R-:W-:-:S04]  /*b540*/  IMAD.MOV R8, RZ, RZ, -R6 ;  /* 0x000000ffff087224 */ /* 0x000fc800078e0a06 */
[----:B------:R-:W-:Y:S01]  /*b550*/  IMAD R6, R30, R6, R5 ;  /* 0x000000061e067224 */ /* 0x000fe200078e0205 */
[----:B------:R-:W-:Y:S01]  /*b560*/  LOP3.LUT R5, R14, R9, RZ, 0xc0, !PT ;  /* 0x000000090e057212 */ /* 0x000fe200078ec0ff */
[----:B------:R-:W-:Y:S02]  /*b570*/  @P0 IMAD R3, R7, R24, R4 ;  /* 0x0000001807030224 */ /* 0x000fe400078e0204 */
[----:B--2---:R-:W-:Y:S02]  /*b580*/  IMAD R4, R8, R27, R23 ;  /* 0x0000001b08047224 */ /* 0x004fe400078e0217 */
[----:B---3--:R-:W-:Y:S02]  /*b590*/  IMAD R3, R6, R31, R3 ;  /* 0x0000001f06037224 */ /* 0x008fe400078e0203 */
[----:B------:R-:W-:Y:S02]  /*b5a0*/  IMAD R4, R4, R20, R5 ;  /* 0x0000001404047224 */ /* 0x000fe400078e0205 */
[----:B------:R-:W-:-:S02]  /*b5b0*/  IMAD.MOV.U32 R8, RZ, RZ, 0x1 ;  /* 0x00000001ff087424 */ /* 0x000fc400078e00ff */
[----:B------:R-:W-:Y:S01]  /*b5c0*/  IMAD.MOV.U32 R6, RZ, RZ, R22 ;  /* 0x000000ffff067224 */ /* 0x000fe200078e0016 */
[----:B------:R-:W-:Y:S02]  /*b5d0*/  SEL R21, R4, R3, !P0 ;  /* 0x0000000304157207 */ /* 0x000fe40004000000 */
[----:B------:R-:W-:-:S07]  /*b5e0*/  SEL R20, R3, R4, !P0 ;  /* 0x0000000403147207 */ /* 0x000fce0004000000 */
.L_x_289:
[----:B------:R-:W-:-:S08]  /*b5f0*/  NOP ;  /* 0x0000000000007918 */ /* 0x000fd00000000000 */
[----:B------:R-:W0:-:S00]  /*b600*/  USETMAXREG.DEALLOC.CTAPOOL 0x28 ;  /* 0x00000028000079c8 */ /* 0x000e0000080e0500 */
[----:B0-----:R-:W-:-:S13]  /*b610*/  ISETP.NE.AND P0, PT, R0, RZ, PT ;  /* 0x000000ff0000720c */ /* 0x001fda0003f05270 */
[----:B------:R-:W-:Y:S05]  /*b620*/  @P0 EXIT ;  /* 0x000000000000094d */ /* 0x000fea0003800000 */
[----:B------:R-:W-:Y:S01]  /*b630*/  LOP3.LUT P0, RZ, R8, 0xff, RZ, 0xc0, !PT ;  /* 0x000000ff08ff7812 */ /* 0x000fe2000780c0ff */
[----:B------:R-:W-:Y:S02]  /*b640*/  IMAD.MOV.U32 R0, RZ, RZ, 0x1 ;  /* 0x00000001ff007424 */ /* 0x000fe400078e00ff */
[----:B------:R-:W-:-:S10]  /*b650*/  IMAD.MOV.U32 R3, RZ, RZ, RZ ;  /* 0x000000ffff037224 */ /* 0x000fd400078e00ff */
[----:B------:R-:W-:Y:S05]  /*b660*/  @!P0 BRA `(.L_x_292) ;  /* 0x0000000c00788947 */ /* 0x000fea0003800000 */
[----:B------:R-:W0:Y:S01]  /*b670*/  LDC R0, c[0x0][0x28c] ;  /* 0x0000a300ff007b82 */ /* 0x000e220000000800 */
[----:B------:R-:W1:Y:S01]  /*b680*/  S2R R11, SR_CgaCtaId ;  /* 0x00000000000b7919 */ /* 0x000e620000008800 */
[----:B------:R-:W-:Y:S01]  /*b690*/  ULDC UR5, c[0x0][0x658] ;  /* 0x0001960000057ab9 */ /* 0x000fe20000000800 */
[----:B------:R-:W-:Y:S01]  /*b6a0*/  UMOV UR7, 0xffffffff ;  /* 0xffffffff00077882 */ /* 0x000fe20000000000 */
[----:B------:R-:W-:Y:S01]  /*b6b0*/  ULDC UR6, c[0x0][0xc] ;  /* 0x0000030000067ab9 */ /* 0x000fe20000000800 */
[----:B------:R-:W-:Y:S01]  /*b6c0*/  USHF.L.U32 UR9, UR7, UR5, URZ ;  /* 0x0000000507097299 */ /* 0x000fe2000800063f */
[----:B------:R-:W-:Y:S01]  /*b6d0*/  BSSY B0, `(.L_x_292) ;  /* 0x00000d7000007945 */ /* 0x000fe20003800000 */
[----:B------:R-:W-:Y:S01]  /*b6e0*/  UMOV UR8, 0x1 ;  /* 0x0000000100087882 */ /* 0x000fe20000000000 */
[----:B------:R-:W-:Y:S01]  /*b6f0*/  ULDC UR7, c[0x0][0x10] ;  /* 0x0000040000077ab9 */ /* 0x000fe20000000800 */
[----:B------:R-:W-:Y:S01]  /*b700*/  USHF.L.U32 UR5, UR8, UR5, URZ ;  /* 0x0000000508057299 */ /* 0x000fe2000800063f */
[----:B------:R-:W-:Y:S01]  /*b710*/  IMAD.MOV.U32 R9, RZ, RZ, 0x1 ;  /* 0x00000001ff097424 */ /* 0x000fe200078e00ff */
[----:B------:R-:W-:Y:S01]  /*b720*/  UIMAD.WIDE.U32 UR6, UR6, UR7, URZ ;  /* 0x00000007060672a5 */ /* 0x000fe2000f8e003f */
[----:B------:R-:W-:Y:S01]  /*b730*/  LOP3.LUT R13, R19, 0x2, RZ, 0xfc, !PT ;  /* 0x00000002130d7812 */ /* 0x000fe200078efcff */
[----:B------:R-:W-:Y:S01]  /*b740*/  ULDC UR8, c[0x0][0x14] ;  /* 0x0000050000087ab9 */ /* 0x000fe20000000800 */
[----:B------:R-:W-:Y:S01]  /*b750*/  ULDC UR4, c[0x0][0x600] ;  /* 0x0001800000047ab9 */ /* 0x000fe20000000800 */
[----:B------:R-:W-:-:S02]  /*b760*/  UIMAD.WIDE.U32 UR30, UR6, UR8, URZ ;  /* 0x00000008061e72a5 */ /* 0x000fc4000f8e003f */
[----:B------:R-:W-:Y:S02]  /*b770*/  UIMAD UR7, UR7, UR8, URZ ;  /* 0x00000008070772a4 */ /* 0x000fe4000f8e023f */
[----:B------:R-:W-:Y:S02]  /*b780*/  UIADD3 UR4, UR4, -0x1, URZ ;  /* 0xffffffff04047890 */ /* 0x000fe4000fffe03f */
[----:B------:R-:W-:Y:S02]  /*b790*/  ULOP3.LUT UR6, URZ, UR9, URZ, 0x33, !UPT ;  /* 0x000000093f067292 */ /* 0x000fe4000f8e333f */
[----:B------:R-:W-:Y:S01]  /*b7a0*/  UIADD3 UR7, UR31, UR7, URZ ;  /* 0x000000071f077290 */ /* 0x000fe2000fffe03f */
[----:B0-----:R-:W-:Y:S01]  /*b7b0*/  VIADD R0, R0, 0x3f ;  /* 0x0000003f00007836 */ /* 0x001fe20000000000 */
[----:B------:R-:W-:-:S04]  /*b7c0*/  ULDC.64 UR38, c[0x0][0x198] ;  /* 0x0000660000267ab9 */ /* 0x000fc80000000a00 */
[----:B------:R-:W-:-:S04]  /*b7d0*/  SHF.R.S32.HI R3, RZ, 0x1f, R0 ;  /* 0x0000001fff037819 */ /* 0x000fc80000011400 */
[----:B------:R-:W-:Y:S01]  /*b7e0*/  LEA.HI R8, R3, R0, RZ, 0x6 ;  /* 0x0000000003087211 */ /* 0x000fe200078f30ff */
[C---:B-1----:R-:W-:Y:S02]  /*b7f0*/  IMAD.SHL.U32 R10, R11.reuse, 0x40, RZ ;  /* 0x000000400b0a7824 */ /* 0x042fe400078e00ff */
[----:B------:R-:W-:Y:S01]  /*b800*/  IMAD.SHL.U32 R11, R11, 0x800, RZ ;  /* 0x000008000b0b7824 */ /* 0x000fe200078e00ff */
[----:B------:R-:W-:Y:S01]  /*b810*/  SHF.R.S32.HI R8, RZ, 0x6, R8 ;  /* 0x00000006ff087819 */ /* 0x000fe20000011408 */
[----:B------:R-:W-:Y:S01]  /*b820*/  IMAD.MOV.U32 R0, RZ, RZ, 0x1 ;  /* 0x00000001ff007424 */ /* 0x000fe200078e00ff */
[----:B------:R-:W-:Y:S01]  /*b830*/  LOP3.LUT R10, R10, 0x40, RZ, 0xc0, !PT ;  /* 0x000000400a0a7812 */ /* 0x000fe200078ec0ff */
[----:B------:R-:W-:Y:S01]  /*b840*/  IMAD.MOV.U32 R3, RZ, RZ, RZ ;  /* 0x000000ffff037224 */ /* 0x000fe200078e00ff */
[----:B------:R-:W-:Y:S01]  /*b850*/  LOP3.LUT R11, R11, 0x800, RZ, 0xc0, !PT ;  /* 0x000008000b0b7812 */ /* 0x000fe200078ec0ff */
[----:B------:R-:W-:-:S07]  /*b860*/  VIADD R12, R8, 0x1 ;  /* 0x00000001080c7836 */ /* 0x000fce0000000000 */
.L_x_303:
[----:B------:R-:W-:-:S03]  /*b870*/  UMOV UR8, 0xffffffff ;  /* 0xffffffff00087882 */ /* 0x000fc60000000000 */
[----:B------:R-:W-:Y:S05]  /*b880*/  BRA.DIV UR8, `(.L_x_293) ;  /* 0x0000000e08907947 */ /* 0x000fea000b800000 */
[----:B------:R-:W-:-:S13]  /*b890*/  ELECT P6, URZ, PT ;  /* 0x00000000003f782f */ /* 0x000fda00038c0000 */
.L_x_312:
[----:B------:R-:W0:Y:S01]  /*b8a0*/  LDC R4, c[0x0][0x28c] ;  /* 0x0000a300ff047b82 */ /* 0x000e220000000800 */
[----:B------:R-:W-:Y:S01]  /*b8b0*/  BSSY B1, `(.L_x_294) ;  /* 0x0000044000017945 */ /* 0x000fe20003800000 */
[----:B0-----:R-:W-:-:S13]  /*b8c0*/  ISETP.LT.OR P6, PT, R4, 0x1, !P6 ;  /* 0x000000010400780c */ /* 0x001fda00077c1670 */
[----:B------:R-:W-:Y:S05]  /*b8d0*/  @P6 BRA `(.L_x_295) ;  /* 0x0000000400046947 */ /* 0x000fea0003800000 */
[----:B------:R-:W-:Y:S02]  /*b8e0*/  IMAD.SHL.U32 R22, R20, 0x100, RZ ;  /* 0x0000010014167824 */ /* 0x000fe400078e00ff */
[----:B------:R-:W-:Y:S02]  /*b8f0*/  IMAD R21, R21, 0x80, R10 ;  /* 0x0000008015157824 */ /* 0x000fe400078e020a */
[----:B------:R-:W-:Y:S02]  /*b900*/  IMAD.MOV.U32 R24, RZ, RZ, RZ ;  /* 0x000000ffff187224 */ /* 0x000fe400078e00ff */
[----:B------:R-:W-:Y:S02]  /*b910*/  IMAD.MOV.U32 R4, RZ, RZ, R12 ;  /* 0x000000ffff047224 */ /* 0x000fe400078e000c */
[----:B------:R-:W-:Y:S02]  /*b920*/  IMAD.MOV.U32 R5, RZ, RZ, R0 ;  /* 0x000000ffff057224 */ /* 0x000fe400078e0000 */
[----:B------:R-:W-:-:S07]  /*b930*/  IMAD.MOV.U32 R14, RZ, RZ, R3 ;  /* 0x000000ffff0e7224 */ /* 0x000fce00078e0003 */
.L_x_298:
[----:B------:R-:W0:Y:S01]  /*b940*/  S2R R20, SR_CgaCtaId ;  /* 0x0000000000147919 */ /* 0x000e220000008800 */
[----:B------:R-:W-:Y:S02]  /*b950*/  MOV R7, 0x400 ;  /* 0x0000040000077802 */ /* 0x000fe40000000f00 */
[----:B------:R-:W-:-:S13]  /*b960*/  LOP3.LUT P1, RZ, R18, 0x7f, RZ, 0xc0, !PT ;  /* 0x0000007f12ff7812 */ /* 0x000fda000782c0ff */
[----:B------:R-:W1:Y:S01]  /*b970*/  @!P1 LDC R15, c[0x0][0x500] ;  /* 0x00014000ff0f9b82 */ /* 0x000e620000000800 */
[----:B0-----:R-:W-:Y:S02]  /*b980*/  LEA R23, R20, R7, 0x18 ;  /* 0x0000000714177211 */ /* 0x001fe400078ec0ff */
[----:B------:R-:W-:-:S03]  /*b990*/  SHF.L.U32 R7, R5, 0x1f, RZ ;  /* 0x0000001f05077819 */ /* 0x000fc600000006ff */
[----:B------:R-:W-:-:S04]  /*b9a0*/  IMAD R20, R14, 0x8, R23 ;  /* 0x000000080e147824 */ /* 0x000fc800078e0217 */
[----:B------:R-:W0:Y:S02]  /*b9b0*/  SYNCS.PHASECHK.TRANS64.TRYWAIT P0, [R20+URZ+0x10], R7 ;  /* 0x00001007140075a7 */ /* 0x000e24000800017f */
[----:B01----:R-:W-:Y:S05]  /*b9c0*/  @!P0 BRA `(.L_x_296) ;  /* 0x0000000c00608947 */ /* 0x003fea0003800000 */
.L_x_313:
[----:B0-----:R-:W-:Y:S01]  /*b9d0*/  PRMT R7, R13, 0x9910, RZ ;  /* 0x000099100d077816 */ /* 0x001fe200000000ff */
[----:B------:R0:W-:Y:S03]  /*b9e0*/  @!P1 SYNCS.ARRIVE.TRANS64 RZ, [R20+URZ], R15 ;  /* 0x0000000f14ff99a7 */ /* 0x0001e6000800003f */
[----:B------:R-:W-:-:S13]  /*b9f0*/  ISETP.NE.AND P0, PT, R7, 0x2, PT ;  /* 0x000000020700780c */ /* 0x000fda0003f05270 */
[----:B0-----:R-:W-:Y:S05]  /*ba00*/  @P0 BRA `(.L_x_297) ;  /* 0x0000000000040947 */ /* 0x001fea0003800000 */
[----:B------:R-:W-:Y:S01]  /*ba10*/  BPT.TRAP 0x1 ;  /* 0x000000040000795c */ /* 0x000fe20000300000 */
.L_x_297:
[----:B------:R-:W-:Y:S01]  /*ba20*/  IMAD R7, R14, 0x10000, R23 ;  /* 0x000100000e077824 */ /* 0x000fe200078e0217 */
[----:B------:R-:W-:Y:S01]  /*ba30*/  R2UR UR34, R24 ;  /* 0x00000000182272ca */ /* 0x000fe200000e0000 */
[----:B------:R-:W-:Y:S01]  /*ba40*/  VIADD R4, R4, 0xffffffff ;  /* 0xffffffff04047836 */ /* 0x000fe20000000000 */
[----:B------:R-:W-:Y:S01]  /*ba50*/  R2UR UR33, R20 ;  /* 0x00000000142172ca */ /* 0x000fe200000e0000 */
[----:B------:R-:W-:Y:S01]  /*ba60*/  UIADD3 UR14, UP0, UR38, 0xf0, URZ ;  /* 0x000000f0260e7890 */ /* 0x000fe2000ff1e03f */
[----:B------:R-:W-:Y:S01]  /*ba70*/  R2UR UR24, R7 ;  /* 0x00000000071872ca */ /* 0x000fe200000e0000 */
[----:B------:R-:W-:Y:S01]  /*ba80*/  IMAD R7, R14, 0x2000, R11 ;  /* 0x000020000e077824 */ /* 0x000fe200078e020b */
[----:B------:R-:W-:Y:S01]  /*ba90*/  R2UR UR36, R6 ;  /* 0x00000000062472ca */ /* 0x000fe200000e0000 */
[----:B------:R-:W-:Y:S01]  /*baa0*/  UIADD3 UR40, UP1, UR38, 0x1f0, URZ ;  /* 0x000001f026287890 */ /* 0x000fe2000ff3e03f */
[----:B------:R-:W-:Y:S01]  /*bab0*/  R2UR UR35, R22 ;  /* 0x00000000162372ca */ /* 0x000fe200000e0000 */
[----:B------:R-:W-:Y:S01]  /*bac0*/  IMAD R7, R7, 0x4, R23 ;  /* 0x0000000407077824 */ /* 0x000fe200078e0217 */
[----:B------:R-:W-:Y:S01]  /*bad0*/  R2UR UR19, R21 ;  /* 0x00000000151372ca */ /* 0x000fe200000e0000 */
[----:B------:R-:W-:Y:S01]  /*bae0*/  UIADD3.X UR15, URZ, UR39, URZ, UP0, !UPT ;  /* 0x000000273f0f7290 */ /* 0x000fe200087fe43f */
[----:B------:R-:W-:Y:S01]  /*baf0*/  ISETP.GT.AND P1, PT, R4, 0x1, PT ;  /* 0x000000010400780c */ /* 0x000fe20003f24270 */
[----:B------:R-:W-:Y:S01]  /*bb00*/  UIADD3 UR26, UR34, 0x20, URZ ;  /* 0x00000020221a7890 */ /* 0x000fe2000fffe03f */
[----:B------:R-:W-:Y:S01]  /*bb10*/  R2UR UR8, R7 ;  /* 0x00000000070872ca */ /* 0x000fe200000e0000 */
[----:B------:R-:W-:Y:S01]  /*bb20*/  UIADD3.X UR41, URZ, UR39, URZ, UP1, !UPT ;  /* 0x000000273f297290 */ /* 0x000fe20008ffe43f */
[----:B------:R-:W-:Y:S01]  /*bb30*/  VIADD R14, R14, 0x1 ;  /* 0x000000010e0e7836 */ /* 0x000fe20000000000 */
[----:B------:R-:W-:Y:S01]  /*bb40*/  UIADD3 UR32, UR24, 0x100, URZ ;  /* 0x0000010018207890 */ /* 0x000fe2000fffe03f */
[----:B------:R-:W-:Y:S01]  /*bb50*/  VIADD R24, R24, 0x40 ;  /* 0x0000004018187836 */ /* 0x000fe20000000000 */
[----:B------:R-:W-:Y:S01]  /*bb60*/  UIADD3 UR24, UR24, 0x8100, URZ ;  /* 0x0000810018187890 */ /* 0x000fe2000fffe03f */
[----:B------:R-:W-:Y:S01]  /*bb70*/  UMOV UR22, 0x0 ;  /* 0x0000000000167882 */ /* 0x000fe20000000000 */
[----:B------:R-:W-:Y:S01]  /*bb80*/  UMOV UR23, 0x10000000 ;  /* 0x1000000000177882 */ /* 0x000fe20000000000 */
[----:B------:R-:W-:Y:S01]  /*bb90*/  ISETP.NE.AND P0, PT, R14, 0x2, PT ;  /* 0x000000020e00780c */ /* 0x000fe20003f05270 */
[----:B------:R-:W-:Y:S01]  /*bba0*/  UMOV UR25, UR33 ;  /* 0x0000002100197c82 */ /* 0x000fe20008000000 */
[----:B------:R-:W-:Y:S01]  /*bbb0*/  UMOV UR28, UR36 ;  /* 0x00000024001c7c82 */ /* 0x000fe20008000000 */
[----:B------:R-:W-:-:S02]  /*bbc0*/  UMOV UR27, UR35 ;  /* 0x00000023001b7c82 */ /* 0x000fc40008000000 */
[----:B------:R-:W-:Y:S01]  /*bbd0*/  UIADD3 UR16, UR8, 0x20100, URZ ;  /* 0x0002010008107890 */ /* 0x000fe2000fffe03f */
[----:B------:R0:W-:Y:S01]  /*bbe0*/  UTMALDG.3D [UR32], [UR14], desc[UR22] ;  /* 0x000016200e0075b4 */ /* 0x0001e20008011000 */
[----:B------:R-:W-:Y:S01]  /*bbf0*/  UIADD3 UR8, UR8, 0x24100, URZ ;  /* 0x0002410008087890 */ /* 0x000fe2000fffe03f */
[----:B------:R-:W-:Y:S01]  /*bc00*/  SEL R20, RZ, 0x1, P0 ;  /* 0x00000001ff147807 */ /* 0x000fe20000000000 */
[----:B------:R-:W-:Y:S01]  /*bc10*/  UMOV UR13, 0x30000 ;  /* 0x00030000000d7882 */ /* 0x000fe20000000000 */
[----:B------:R-:W-:Y:S01]  /*bc20*/  UMOV UR17, UR33 ;  /* 0x0000002100117c82 */ /* 0x000fe20008000000 */
[----:B------:R-:W-:Y:S01]  /*bc30*/  UMOV UR18, UR34 ;  /* 0x0000002200127c82 */ /* 0x000fe20008000000 */
[----:B------:R-:W-:Y:S01]  /*bc40*/  UMOV UR20, UR36 ;  /* 0x0000002400147c82 */ /* 0x000fe20008000000 */
[----:B------:R-:W-:Y:S01]  /*bc50*/  UMOV UR9, UR33 ;  /* 0x0000002100097c82 */ /* 0x000fe20008000000 */
[----:B------:R-:W-:Y:S01]  /*bc60*/  UMOV UR11, UR19 ;  /* 0x00000013000b7c82 */ /* 0x000fe20008000000 */
[----:B------:R-:W-:Y:S01]  /*bc70*/  UMOV UR12, UR36 ;  /* 0x00000024000c7c82 */ /* 0x000fe20008000000 */
[----:B------:R0:W-:Y:S01]  /*bc80*/  UTMALDG.3D [UR24], [UR14], desc[UR22] ;  /* 0x000016180e0075b4 */ /* 0x0001e20008011000 */
[----:B------:R-:W-:Y:S01]  /*bc90*/  UMOV UR10, UR26 ;  /* 0x0000001a000a7c82 */ /* 0x000fe20008000000 */
[----:B------:R-:W-:-:S02]  /*bca0*/  LOP3.LUT R5, R5, R20, RZ, 0x3c, !PT ;  /* 0x0000001405057212 */ /* 0x000fc400078e3cff */
[----:B------:R-:W-:Y:S01]  /*bcb0*/  SEL R14, R14, RZ, P0 ;  /* 0x000000ff0e0e7207 */ /* 0x000fe20000000000 */
[----:B------:R0:W-:Y:S01]  /*bcc0*/  UTMALDG.3D.MULTICAST [UR16], [UR40], UR13, desc[UR22] ;  /* 0x00001610280073b4 */ /* 0x0001e2000801180d */
[----:B------:R0:W-:Y:S02]  /*bcd0*/  UTMALDG.3D.MULTICAST [UR8], [UR40], UR13, desc[UR22] ;  /* 0x00001608280073b4 */ /* 0x0001e4000801180d */
[----:B0-----:R-:W-:Y:S05]  /*bce0*/  @P1 BRA `(.L_x_298) ;  /* 0xfffffffc00141947 */ /* 0x001fea000383ffff */
.L_x_295:
[----:B------:R-:W-:Y:S05]  /*bcf0*/  BSYNC B1 ;  /* 0x0000000000017941 */ /* 0x000fea0003800000 */
.L_x_294:
[----:B------:R-:W-:Y:S01]  /*bd00*/  LOP3.LUT P1, RZ, R9, 0xff, RZ, 0xc0, !PT ;  /* 0x000000ff09ff7812 */ /* 0x000fe2000782c0ff */
[----:B------:R-:W-:Y:S01]  /*bd10*/  IMAD.IADD R3, R8, 0x1, R3 ;  /* 0x0000000108037824 */ /* 0x000fe200078e0203 */
[----:B------:R-:W-:Y:S01]  /*bd20*/  IADD3 R16, P2, R16, UR30, RZ ;  /* 0x0000001e10107c10 */ /* 0x000fe2000ff5e0ff */
[----:B------:R-:W-:Y:S01]  /*bd30*/  ULDC.64 UR8, c[0x0][0x650] ;  /* 0x0001940000087ab9 */ /* 0x000fe20000000a00 */
[----:B------:R-:W-:Y:S01]  /*bd40*/  BSSY B1, `(.L_x_299) ;  /* 0x000006d000017945 */ /* 0x000fe20003800000 */
[----:B------:R-:W-:Y:S01]  /*bd50*/  IMAD.MOV.U32 R20, RZ, RZ, -0x1 ;  /* 0xffffffffff147424 */ /* 0x000fe200078e00ff */
[----:B------:R-:W-:Y:S01]  /*bd60*/  ISETP.GT.U32.AND P0, PT, R3, 0x1, PT ;  /* 0x000000010300780c */ /* 0x000fe20003f04070 */
[----:B------:R-:W-:Y:S01]  /*bd70*/  IMAD.MOV.U32 R21, RZ, RZ, -0x1 ;  /* 0xffffffffff157424 */ /* 0x000fe200078e00ff */
[----:B------:R-:W-:Y:S02]  /*bd80*/  SHF.R.U32.HI R4, RZ, 0x1, R3 ;  /* 0x00000001ff047819 */ /* 0x000fe40000011603 */
[----:B------:R-:W-:-:S02]  /*bd90*/  ISETP.LT.U32.AND P0, PT, R8, 0x2, P0 ;  /* 0x000000020800780c */ /* 0x000fc40000701070 */
[----:B------:R-:W-:Y:S01]  /*bda0*/  IADD3.X R17, R17, UR7, RZ, P2, !PT ;  /* 0x0000000711117c10 */ /* 0x000fe200097fe4ff */
[----:B------:R-:W0:Y:S01]  /*bdb0*/  @P1 S2R R6, SR_CgaCtaId ;  /* 0x0000000000061919 */ /* 0x000e220000008800 */
[----:B------:R-:W-:Y:S02]  /*bdc0*/  @P1 MOV R5, 0x400 ;  /* 0x0000040000051802 */ /* 0x000fe40000000f00 */
[----:B------:R-:W-:Y:S02]  /*bdd0*/  ISETP.GE.U32.AND P2, PT, R16, UR8, PT ;  /* 0x0000000810007c0c */ /* 0x000fe4000bf46070 */
[----:B------:R-:W-:Y:S02]  /*bde0*/  LOP3.LUT R4, R4, 0x1, RZ, 0xc0, !PT ;  /* 0x0000000104047812 */ /* 0x000fe400078ec0ff */
[----:B------:R-:W-:Y:S02]  /*bdf0*/  LOP3.LUT R3, R3, 0x1, RZ, 0xc0, !PT ;  /* 0x0000000103037812 */ /* 0x000fe400078ec0ff */
[----:B------:R-:W-:-:S02]  /*be00*/  PRMT R9, RZ, 0x7610, R9 ;  /* 0x00007610ff097816 */ /* 0x000fc40000000009 */
[----:B0-----:R-:W-:Y:S01]  /*be10*/  @P1 LEA R5, R6, R5, 0x18 ;  /* 0x0000000506051211 */ /* 0x001fe200078ec0ff */
[----:B------:R-:W-:-:S03]  /*be20*/  IMAD.MOV.U32 R6, RZ, RZ, -0x1 ;  /* 0xffffffffff067424 */ /* 0x000fc600078e00ff */
[----:B------:R0:W-:Y:S01]  /*be30*/  @P1 SYNCS.ARRIVE.TRANS64.A1T0 RZ, [R5+URZ+0x38], RZ ;  /* 0x000038ff05ff19a7 */ /* 0x0001e2000810003f */
[----:B------:R-:W-:-:S04]  /*be40*/  ISETP.NE.U32.AND P1, PT, R4, 0x1, PT ;  /* 0x000000010400780c */ /* 0x000fc80003f25070 */
[----:B------:R-:W-:Y:S02]  /*be50*/  ISETP.GT.U32.AND P1, PT, R8, 0x1, !P1 ;  /* 0x000000010800780c */ /* 0x000fe40004f24070 */
[----:B0-----:R-:W-:Y:S02]  /*be60*/  SEL R5, RZ, 0x1, !P0 ;  /* 0x00000001ff057807 */ /* 0x001fe40004000000 */
[----:B------:R-:W-:Y:S02]  /*be70*/  ISETP.GE.U32.AND.EX P0, PT, R17, UR9, PT, P2 ;  /* 0x0000000911007c0c */ /* 0x000fe4000bf06120 */
[----:B------:R-:W-:-:S04]  /*be80*/  SEL R4, RZ, 0x1, !P1 ;  /* 0x00000001ff047807 */ /* 0x000fc80004800000 */
[----:B------:R-:W-:Y:S02]  /*be90*/  LOP3.LUT R0, R4, R0, R5, 0x96, !PT ;  /* 0x0000000004007212 */ /* 0x000fe400078e9605 */
[----:B------:R-:W-:-:S05]  /*bea0*/  PRMT R4, RZ, 0x7610, R4 ;  /* 0x00007610ff047816 */ /* 0x000fca0000000004 */
[----:B------:R-:W-:Y:S05]  /*beb0*/  @P0 BRA `(.L_x_300) ;  /* 0x0000000400540947 */ /* 0x000fea0003800000 */
[----:B------:R-:W0:Y:S01]  /*bec0*/  S2R R15, SR_CTAID.X ;  /* 0x00000000000f7919 */ /* 0x000e220000002500 */
[----:B------:R-:W-:Y:S01]  /*bed0*/  ULDC.64 UR8, c[0x0][0x628] ;  /* 0x00018a0000087ab9 */ /* 0x000fe20000000a00 */
[----:B------:R-:W-:Y:S01]  /*bee0*/  ULDC UR11, c[0x0][0x630] ;  /* 0x00018c00000b7ab9 */ /* 0x000fe20000000800 */
[----:B------:R-:W-:Y:S01]  /*bef0*/  ISETP.NE.U32.AND P0, PT, RZ, UR8, PT ;  /* 0x00000008ff007c0c */ /* 0x000fe2000bf05070 */
[----:B------:R-:W1:Y:S01]  /*bf00*/  S2R R20, SR_CTAID.Y ;  /* 0x0000000000147919 */ /* 0x000e620000002600 */
[----:B------:R-:W-:Y:S01]  /*bf10*/  ULDC UR12, c[0x0][0x150] ;  /* 0x00005400000c7ab9 */ /* 0x000fe20000000800 */
[----:B------:R-:W-:Y:S01]  /*bf20*/  IMAD.MOV.U32 R4, RZ, RZ, R16 ;  /* 0x000000ffff047224 */ /* 0x000fe200078e0010 */
[----:B------:R-:W-:Y:S01]  /*bf30*/  ISETP.NE.AND.EX P0, PT, RZ, UR9, PT, P0 ;  /* 0x00000009ff007c0c */ /* 0x000fe2000bf05300 */
[----:B------:R-:W-:Y:S01]  /*bf40*/  IMAD.MOV.U32 R5, RZ, RZ, R17 ;  /* 0x000000ffff057224 */ /* 0x000fe200078e0011 */
[----:B0-----:R-:W-:-:S11]  /*bf50*/  I2FP.F32.U32 R22, R15 ;  /* 0x0000000f00167245 */ /* 0x001fd60000201000 */
[----:B------:R-:W-:Y:S05]  /*bf60*/  @!P0 BRA `(.L_x_301) ;  /* 0x0000000000288947 */ /* 0x000fea0003800000 */
[----:B------:R-:W-:Y:S02]  /*bf70*/  ULDC UR10, c[0x0][0x634] ;  /* 0x00018d00000a7ab9 */ /* 0x000fe40000000800 */
[----:B------:R-:W-:-:S05]  /*bf80*/  IADD3 R5, P0, R16, UR10, RZ ;  /* 0x0000000a10057c10 */ /* 0x000fca000ff1e0ff */
[----:B------:R-:W-:-:S04]  /*bf90*/  IMAD.X R21, RZ, RZ, R17, P0 ;  /* 0x000000ffff157224 */ /* 0x000fc800000e0611 */
[----:B------:R-:W-:-:S04]  /*bfa0*/  IMAD.WIDE.U32 R6, R21, UR8, RZ ;  /* 0x0000000815067c25 */ /* 0x000fc8000f8e00ff */
[----:B------:R-:W-:-:S04]  /*bfb0*/  IMAD.WIDE.U32 R6, P0, R5, UR9, R6 ;  /* 0x0000000905067c25 */ /* 0x000fc8000f800006 */
[----:B------:R-:W-:-:S04]  /*bfc0*/  IMAD.WIDE.U32 R4, R5, UR8, RZ ;  /* 0x0000000805047c25 */ /* 0x000fc8000f8e00ff */
[----:B------:R-:W-:Y:S01]  /*bfd0*/  IMAD.MOV.U32 R4, RZ, RZ, R7 ;  /* 0x000000ffff047224 */ /* 0x000fe200078e0007 */
[----:B------:R-:W-:Y:S01]  /*bfe0*/  IADD3 RZ, P1, R5, R6, RZ ;  /* 0x0000000605ff7210 */ /* 0x000fe20007f3e0ff */
[----:B------:R-:W-:-:S04]  /*bff0*/  IMAD.X R5, RZ, RZ, RZ, P0 ;  /* 0x000000ffff057224 */ /* 0x000fc800000e06ff */
[----:B------:R-:W-:-:S08]  /*c000*/  IMAD.WIDE.U32.X R4, R21, UR9, R4, P1 ;  /* 0x0000000915047c25 */ /* 0x000fd000088e0404 */
.L_x_301:
[--C-:B------:R-:W-:Y:S01]  /*c010*/  SHF.R.U64 R14, R4, UR11, R5.reuse ;  /* 0x0000000b040e7c19 */ /* 0x100fe20008001205 */
[----:B------:R-:W-:Y:S01]  /*c020*/  FMUL R22, R22, UR12 ;  /* 0x0000000c16167c20 */ /* 0x000fe20008400000 */
[----:B------:R-:W-:Y:S01]  /*c030*/  SHF.R.U32.HI R4, RZ, UR11, R5 ;  /* 0x0000000bff047c19 */ /* 0x000fe20008011605 */
[----:B------:R-:W0:Y:S01]  /*c040*/  LDC R6, c[0x0][0x144] ;  /* 0x00005100ff067b82 */ /* 0x000e220000000800 */
[----:B------:R-:W-:Y:S01]  /*c050*/  IADD3 R5, P0, RZ, -R14, RZ ;  /* 0x8000000eff057210 */ /* 0x000fe20007f1e0ff */
[----:B------:R-:W-:Y:S01]  /*c060*/  ULDC UR10, c[0x0][0x154] ;  /* 0x00005500000a7ab9 */ /* 0x000fe20000000800 */
[----:B-1----:R-:W-:Y:S01]  /*c070*/  I2FP.F32.U32 R7, R20 ;  /* 0x0000001400077245 */ /* 0x002fe20000201000 */
[----:B------:R-:W1:Y:S01]  /*c080*/  F2I.U32.TRUNC.NTZ R22, R22 ;  /* 0x0000001600167305 */ /* 0x000e62000020f000 */
[----:B------:R-:W-:Y:S01]  /*c090*/  ULDC.64 UR8, c[0x0][0x620] ;  /* 0x0001880000087ab9 */ /* 0x000fe20000000a00 */
[----:B------:R-:W-:Y:S01]  /*c0a0*/  IMAD.X R4, RZ, RZ, ~R4, P0 ;  /* 0x000000ffff047224 */ /* 0x000fe200000e0e04 */
[----:B------:R-:W-:Y:S01]  /*c0b0*/  ISETP.NE.AND P2, PT, R2, 0x1, PT ;  /* 0x000000010200780c */ /* 0x000fe20003f45270 */
[----:B------:R-:W-:Y:S01]  /*c0c0*/  FMUL R23, R7, UR10 ;  /* 0x0000000a07177c20 */ /* 0x000fe20008400000 */
[----:B------:R-:W2:Y:S01]  /*c0d0*/  LDC R25, c[0x0][0x148] ;  /* 0x00005200ff197b82 */ /* 0x000ea20000000800 */
[----:B------:R-:W-:Y:S01]  /*c0e0*/  IMAD R4, R4, UR8, RZ ;  /* 0x0000000804047c24 */ /* 0x000fe2000f8e02ff */
[----:B------:R-:W-:-:S02]  /*c0f0*/  ULDC.64 UR10, c[0x0][0x640] ;  /* 0x00019000000a7ab9 */ /* 0x000fc40000000a00 */
[----:B------:R-:W-:Y:S01]  /*c100*/  ISETP.NE.U32.AND P0, PT, RZ, UR10, PT ;  /* 0x0000000aff007c0c */ /* 0x000fe2000bf05070 */
[----:B------:R-:W3:Y:S01]  /*c110*/  F2I.U32.TRUNC.NTZ R23, R23 ;  /* 0x0000001700177305 */ /* 0x000ee2000020f000 */
[C---:B------:R-:W-:Y:S02]  /*c120*/  IMAD R7, R5.reuse, UR9, R4 ;  /* 0x0000000905077c24 */ /* 0x040fe4000f8e0204 */
[----:B------:R-:W-:Y:S01]  /*c130*/  IMAD.WIDE.U32 R4, R5, UR8, R16 ;  /* 0x0000000805047c25 */ /* 0x000fe2000f8e0010 */
[----:B------:R-:W-:Y:S01]  /*c140*/  ULDC UR8, c[0x0][0x618] ;  /* 0x0001860000087ab9 */ /* 0x000fe20000000800 */
[----:B------:R-:W-:Y:S02]  /*c150*/  ISETP.NE.AND.EX P0, PT, RZ, UR11, PT, P0 ;  /* 0x0000000bff007c0c */ /* 0x000fe4000bf05300 */
[----:B------:R-:W-:Y:S02]  /*c160*/  IMAD.IADD R5, R5, 0x1, R7 ;  /* 0x0000000105057824 */ /* 0x000fe400078e0207 */
[----:B-1----:R-:W-:-:S03]  /*c170*/  IMAD.MOV R22, RZ, RZ, -R22 ;  /* 0x000000ffff167224 */ /* 0x002fc600078e0a16 */
[----:B------:R-:W-:Y:S01]  /*c180*/  SHF.R.U64 R21, R4, UR8, R5 ;  /* 0x0000000804157c19 */ /* 0x000fe20008001205 */
[----:B0-----:R-:W-:Y:S01]  /*c190*/  IMAD R15, R6, R22, R15 ;  /* 0x00000016060f7224 */ /* 0x001fe200078e020f */
[----:B------:R-:W-:Y:S01]  /*c1a0*/  SHF.R.U32.HI R4, RZ, UR8, R5 ;  /* 0x00000008ff047c19 */ /* 0x000fe20008011605 */
[----:B------:R-:W-:Y:S01]  /*c1b0*/  ULDC UR8, c[0x0][0x608] ;  /* 0x0001820000087ab9 */ /* 0x000fe20000000800 */
[----:B---3--:R-:W-:Y:S02]  /*c1c0*/  IMAD.MOV R6, RZ, RZ, -R23 ;  /* 0x000000ffff067224 */ /* 0x008fe400078e0a17 */
[--C-:B------:R-:W-:Y:S02]  /*c1d0*/  SHF.R.U64 R22, R21, UR8, R4.reuse ;  /* 0x0000000815167c19 */ /* 0x100fe40008001204 */
[----:B------:R-:W-:Y:S01]  /*c1e0*/  SHF.R.U32.HI R5, RZ, UR8, R4 ;  /* 0x00000008ff057c19 */ /* 0x000fe20008011604 */
[----:B------:R-:W-:Y:S01]  /*c1f0*/  ULDC UR8, c[0x0][0x658] ;  /* 0x0001960000087ab9 */ /* 0x000fe20000000800 */
[----:B--2---:R-:W-:-:S02]  /*c200*/  @P2 IMAD R15, R25, R6, R20 ;  /* 0x00000006190f2224 */ /* 0x004fc400078e0214 */
[--C-:B------:R-:W-:Y:S02]  /*c210*/  SHF.R.U64 R20, R22, UR8, R5.reuse ;  /* 0x0000000816147c19 */ /* 0x100fe40008001205 */
[----:B------:R-:W-:-:S03]  /*c220*/  SHF.R.U32.HI R23, RZ, UR8, R5 ;  /* 0x00000008ff177c19 */ /* 0x000fc60008011605 */
[----:B------:R-:W-:Y:S02]  /*c230*/  IMAD.MOV.U32 R6, RZ, RZ, R20 ;  /* 0x000000ffff067224 */ /* 0x000fe400078e0014 */
[----:B------:R-:W-:Y:S01]  /*c240*/  IMAD.MOV.U32 R5, RZ, RZ, R23 ;  /* 0x000000ffff057224 */ /* 0x000fe200078e0017 */
[----:B------:R-:W-:Y:S06]  /*c250*/  @!P0 BRA `(.L_x_302) ;  /* 0x00000000002c8947 */ /* 0x000fec0003800000 */
        /* <DEDUP_REMOVED lines=9> */
[----:B------:R-:W-:-:S04]  /*c2f0*/  IMAD.WIDE.U32.X R4, R23, UR11, R4, P1 ;  /* 0x0000000b17047c25 */ /* 0x000fc800088e0404 */
[----:B------:R-:W-:-:S07]  /*c300*/  IMAD.MOV.U32 R6, RZ, RZ, R4 ;  /* 0x000000ffff067224 */ /* 0x000fce00078e0004 */
.L_x_302:
[----:B------:R-:W-:Y:S01]  /*c310*/  ULDC UR8, c[0x0][0x648] ;  /* 0x0001920000087ab9 */ /* 0x000fe20000000800 */
[----:B------:R-:W-:Y:S01]  /*c320*/  LOP3.LUT R4, R22, UR6, RZ, 0xc0, !PT ;  /* 0x0000000616047c12 */ /* 0x000fe2000f8ec0ff */
[----:B------:R-:W-:Y:S01]  /*c330*/  ULDC UR9, c[0x0][0x610] ;  /* 0x0001840000097ab9 */ /* 0x000fe20000000800 */
[----:B------:R-:W-:Y:S01]  /*c340*/  SHF.R.U64 R5, R6, UR8, R5 ;  /* 0x0000000806057c19 */ /* 0x000fe20008001205 */
[----:B------:R-:W-:Y:S01]  /*c350*/  ULDC UR8, c[0x0][0x638] ;  /* 0x00018e0000087ab9 */ /* 0x000fe20000000800 */
[----:B------:R-:W-:Y:S01]  /*c360*/  LOP3.LUT R21, R21, UR4, RZ, 0xc0, !PT ;  /* 0x0000000415157c12 */ /* 0x000fe2000f8ec0ff */
[----:B------:R-:W-:Y:S02]  /*c370*/  IMAD.MOV.U32 R6, RZ, RZ, R14 ;  /* 0x000000ffff067224 */ /* 0x000fe400078e000e */
[----:B------:R-:W-:Y:S02]  /*c380*/  IMAD.MOV R7, RZ, RZ, -R5 ;  /* 0x000000ffff077224 */ /* 0x000fe400078e0a05 */
[----:B------:R-:W-:-:S02]  /*c390*/  IMAD R4, R5, UR5, R4 ;  /* 0x0000000505047c24 */ /* 0x000fc4000f8e0204 */
[----:B------:R-:W-:Y:S01]  /*c3a0*/  IMAD R20, R7, UR8, R20 ;  /* 0x0000000807147c24 */ /* 0x000fe2000f8e0214 */
[----:B------:R-:W-:Y:S01]  /*c3b0*/  ULDC UR8, c[0x0][0x600] ;  /* 0x0001800000087ab9 */ /* 0x000fe20000000800 */
[----:B------:R-:W-:Y:S02]  /*c3c0*/  IMAD R15, R4, UR9, R15 ;  /* 0x00000009040f7c24 */ /* 0x000fe4000f8e020f */
[----:B------:R-:W-:Y:S02]  /*c3d0*/  IMAD R20, R20, UR8, R21 ;  /* 0x0000000814147c24 */ /* 0x000fe4000f8e0215 */
[----:B------:R-:W-:-:S03]  /*c3e0*/  IMAD.MOV.U32 R4, RZ, RZ, 0x1 ;  /* 0x00000001ff047424 */ /* 0x000fc600078e00ff */
[----:B------:R-:W-:Y:S02]  /*c3f0*/  SEL R21, R20, R15, !P2 ;  /* 0x0000000f14157207 */ /* 0x000fe40005000000 */
[----:B------:R-:W-:-:S07]  /*c400*/  SEL R20, R15, R20, !P2 ;  /* 0x000000140f147207 */ /* 0x000fce0005000000 */
.L_x_300:
[----:B------:R-:W-:Y:S05]  /*c410*/  BSYNC B1 ;  /* 0x0000000000017941 */ /* 0x000fea0003800000 */
.L_x_299:
[----:B------:R-:W-:-:S13]  /*c420*/  LOP3.LUT P0, RZ, R4, 0xff, RZ, 0xc0, !PT ;  /* 0x000000ff04ff7812 */ /* 0x000fda000780c0ff */
[----:B------:R-:W-:Y:S05]  /*c430*/  @P0 BRA `(.L_x_303) ;  /* 0xfffffff4000c0947 */ /* 0x000fea000383ffff */
[----:B------:R-:W-:Y:S05]  /*c440*/  BSYNC B0 ;  /* 0x0000000000007941 */ /* 0x000fea0003800000 */
.L_x_292:
[----:B------:R-:W-:-:S03]  /*c450*/  UMOV UR8, 0xffffffff ;  /* 0xffffffff00087882 */ /* 0x000fc60000000000 */
[----:B------:R-:W-:Y:S05]  /*c460*/  BRA.DIV UR8, `(.L_x_304) ;  /* 0x0000000208cc7947 */ /* 0x000fea000b800000 */
[----:B------:R-:W-:-:S13]  /*c470*/  ELECT P6, URZ, PT ;  /* 0x00000000003f782f */ /* 0x000fda00038c0000 */
.L_x_316:
[----:B------:R-:W-:Y:S04]  /*c480*/  BSSY B0, `(.L_x_305) ;  /* 0x0000019000007945 */ /* 0x000fe80003800000 */
[----:B------:R-:W-:Y:S05]  /*c490*/  @!P6 BRA `(.L_x_306) ;  /* 0x00000000005ce947 */ /* 0x000fea0003800000 */
[----:B------:R-:W-:-:S04]  /*c4a0*/  LOP3.LUT R19, R19, 0x2, RZ, 0xfc, !PT ;  /* 0x0000000213137812 */ /* 0x000fc800078efcff */
[----:B------:R-:W-:-:S13]  /*c4b0*/  ISETP.NE.AND P0, PT, R19, 0x3, PT ;  /* 0x000000031300780c */ /* 0x000fda0003f05270 */
[----:B------:R-:W-:Y:S05]  /*c4c0*/  @!P0 BRA `(.L_x_307) ;  /* 0x0000000000048947 */ /* 0x000fea0003800000 */
[----:B------:R-:W-:Y:S01]  /*c4d0*/  BPT.TRAP 0x1 ;  /* 0x000000040000795c */ /* 0x000fe20000300000 */
.L_x_307:
[----:B------:R-:W0:Y:S01]  /*c4e0*/  S2R R5, SR_CgaCtaId ;  /* 0x0000000000057919 */ /* 0x000e220000008800 */
[----:B------:R-:W-:Y:S02]  /*c4f0*/  MOV R2, 0x400 ;  /* 0x0000040000027802 */ /* 0x000fe40000000f00 */
[----:B------:R-:W-:Y:S02]  /*c500*/  SHF.L.U32 R4, R0, 0x1f, RZ ;  /* 0x0000001f00047819 */ /* 0x000fe400000006ff */
[----:B0-----:R-:W-:-:S05]  /*c510*/  LEA R2, R5, R2, 0x18 ;  /* 0x0000000205027211 */ /* 0x001fca00078ec0ff */
[----:B------:R-:W-:-:S04]  /*c520*/  VIADD R2, R2, 0x10 ;  /* 0x0000001002027836 */ /* 0x000fc80000000000 */
[C---:B------:R-:W-:Y:S02]  /*c530*/  IMAD R7, R3.reuse, 0x8, R2 ;  /* 0x0000000803077824 */ /* 0x040fe400078e0202 */
[----:B------:R-:W-:Y:S02]  /*c540*/  VIADD R3, R3, 0x1 ;  /* 0x0000000103037836 */ /* 0x000fe40000000000 */
[----:B------:R-:W0:Y:S03]  /*c550*/  SYNCS.PHASECHK.TRANS64.TRYWAIT P0, [R7+URZ], R4 ;  /* 0x00000004070075a7 */ /* 0x000e26000800017f */
[----:B------:R-:W-:-:S04]  /*c560*/  ISETP.NE.AND P1, PT, R3, 0x2, PT ;  /* 0x000000020300780c */ /* 0x000fc80003f25270 */
[----:B------:R-:W-:Y:S02]  /*c570*/  SEL R5, RZ, 0x1, P1 ;  /* 0x00000001ff057807 */ /* 0x000fe40000800000 */
[----:B------:R-:W-:Y:S02]  /*c580*/  SEL R3, R3, RZ, P1 ;  /* 0x000000ff03037207 */ /* 0x000fe40000800000 */
[----:B------:R-:W-:Y:S01]  /*c590*/  LOP3.LUT R0, R0, R5, RZ, 0x3c, !PT ;  /* 0x0000000500007212 */ /* 0x000fe200078e3cff */
[----:B0-----:R-:W-:Y:S06]  /*c5a0*/  @!P0 BRA `(.L_x_308) ;  /* 0x00000000009c8947 */ /* 0x001fec0003800000 */
.L_x_317:
[----:B------:R-:W-:Y:S01]  /*c5b0*/  IMAD R3, R3, 0x8, R2 ;  /* 0x0000000803037824 */ /* 0x000fe200078e0202 */
[----:B------:R-:W-:-:S07]  /*c5c0*/  SHF.L.U32 R0, R0, 0x1f, RZ ;  /* 0x0000001f00007819 */ /* 0x000fce00000006ff */
.L_x_309:
[----:B-1----:R1:W2:Y:S02]  /*c5d0*/  SYNCS.PHASECHK.TRANS64.TRYWAIT P0, [R3+URZ], R0 ;  /* 0x00000000030075a7 */ /* 0x0022a4000800017f */
[----:B--2---:R-:W-:Y:S05]  /*c5e0*/  @!P0 NANOSLEEP.SYNCS 0x989680 ;  /* 0x009896800000895d */ /* 0x004fea0003900000 */
[----:B------:R-:W2:Y:S02]  /*c5f0*/  @!P0 SYNCS.PHASECHK.TRANS64 P0, [R3+URZ], R0 ;  /* 0x00000000030085a7 */ /* 0x000ea4000800007f */
[----:B--2---:R-:W-:Y:S05]  /*c600*/  @!P0 BRA `(.L_x_309) ;  /* 0xfffffffc00f08947 */ /* 0x004fea000383ffff */
.L_x_306:
[----:B------:R-:W-:Y:S05]  /*c610*/  BSYNC B0 ;  /* 0x0000000000007941 */ /* 0x000fea0003800000 */
.L_x_305:
[----:B------:R-:W-:Y:S05]  /*c620*/  EXIT ;  /* 0x000000000000794d */ /* 0x000fea0003800000 */
.L_x_21:
[----:B----4-:R4:W0:Y:S02]  /*c630*/  SYNCS.PHASECHK.TRANS64.TRYWAIT P1, [R3+URZ], R0 ;  /* 0x00000000030075a7 */ /* 0x010824000802017f */
[----:B0-----:R-:W-:Y:S05]  /*c640*/  @!P1 NANOSLEEP.SYNCS 0x989680 ;  /* 0x009896800000995d */ /* 0x001fea0003900000 */
[----:B------:R-:W0:Y:S02]  /*c650*/  @!P1 SYNCS.PHASECHK.TRANS64 P1, [R3+URZ], R0 ;  /* 0x00000000030095a7 */ /* 0x000e24000802007f */
[----:B0-----:R-:W-:Y:S05]  /*c660*/  @!P1 BRA `(.L_x_21) ;  /* 0xfffffffc00f09947 */ /* 0x001fea000383ffff */
[----:B------:R-:W-:Y:S05]  /*c670*/  BRA `(.L_x_20) ;  /* 0xffffff4c00987947 */ /* 0x000fea000383ffff */
.L_x_26:
[----:B-1----:R1:W3:Y:S02]  /*c680*/  SYNCS.PHASECHK.TRANS64.TRYWAIT P1, [R5+URZ], R4 ;  /* 0x00000004050075a7 */ /* 0x0022e4000802017f */
[----:B---3--:R-:W-:Y:S05]  /*c690*/  @!P1 NANOSLEEP.SYNCS 0x989680 ;  /* 0x009896800000995d */ /* 0x008fea0003900000 */
[----:B------:R-:W3:Y:S02]  /*c6a0*/  @!P1 SYNCS.PHASECHK.TRANS64 P1, [R5+URZ], R4 ;  /* 0x00000004050095a7 */ /* 0x000ee4000802007f */
[----:B---3--:R-:W-:Y:S05]  /*c6b0*/  @!P1 BRA `(.L_x_26) ;  /* 0xfffffffc00f09947 */ /* 0x008fea000383ffff */
[----:B------:R-:W-:Y:S05]  /*c6c0*/  BRA `(.L_x_25) ;  /* 0xffffff54009c7947 */ /* 0x000fea000383ffff */
.L_x_293:
[----:B------:R-:W-:Y:S01]  /*c6d0*/  BSSY B1, `(.L_x_310) ;  /* 0x0000006000017945 */ /* 0x000fe20003800000 */
[----:B------:R-:W-:-:S07]  /*c6e0*/  IMAD.MOV.U32 R15, RZ, RZ, -0x1 ;  /* 0xffffffffff0f7424 */ /* 0x000fce00078e00ff */
[----:B------:R-:W-:Y:S05]  /*c6f0*/  WARPSYNC.COLLECTIVE R15, `(.L_x_311) ;  /* 0x000000000f0c7348 */ /* 0x000fea0003c00000 */
[----:B------:R-:W-:Y:S02]  /*c700*/  ELECT P6, UR62, PT ;  /* 0x00000000003e782f */ /* 0x000fe400038c0000 */
[----:B------:R-:W-:Y:S01]  /*c710*/  MOV R14, UR62 ;  /* 0x0000003e000e7c02 */ /* 0x000fe20008000f00 */
[----:B------:R-:W-:Y:S10]  /*c720*/  ENDCOLLECTIVE ;  /* 0x000000000000791b */ /* 0x000ff40003800000 */
.L_x_311:
[----:B------:R-:W-:Y:S05]  /*c730*/  BSYNC B1 ;  /* 0x0000000000017941 */ /* 0x000fea0003800000 */
.L_x_310:
[----:B------:R-:W-:Y:S05]  /*c740*/  BRA `(.L_x_312) ;  /* 0xfffffff000547947 */ /* 0x000fea000383ffff */
.L_x_296:
[----:B0-----:R0:W1:Y:S02]  /*c750*/  SYNCS.PHASECHK.TRANS64.TRYWAIT P0, [R20+URZ+0x10], R7 ;  /* 0x00001007140075a7 */ /* 0x001064000800017f */
[----:B-1----:R-:W-:Y:S05]  /*c760*/  @!P0 NANOSLEEP.SYNCS 0x989680 ;  /* 0x009896800000895d */ /* 0x002fea0003900000 */
[----:B------:R-:W1:Y:S02]  /*c770*/  @!P0 SYNCS.PHASECHK.TRANS64 P0, [R20+URZ+0x10], R7 ;  /* 0x00001007140085a7 */ /* 0x000e64000800007f */
[----:B-1----:R-:W-:Y:S05]  /*c780*/  @!P0 BRA `(.L_x_296) ;  /* 0xfffffffc00f08947 */ /* 0x002fea000383ffff */
[----:B------:R-:W-:Y:S05]  /*c790*/  BRA `(.L_x_313) ;  /* 0xfffffff0008c7947 */ /* 0x000fea000383ffff */
.L_x_304:
[----:B------:R-:W-:Y:S01]  /*c7a0*/  BSSY B0, `(.L_x_314) ;  /* 0x0000006000007945 */ /* 0x000fe20003800000 */
[----:B------:R-:W-:-:S07]  /*c7b0*/  IMAD.MOV.U32 R15, RZ, RZ, -0x1 ;  /* 0xffffffffff0f7424 */ /* 0x000fce00078e00ff */
[----:B------:R-:W-:Y:S05]  /*c7c0*/  WARPSYNC.COLLECTIVE R15, `(.L_x_315) ;  /* 0x000000000f0c7348 */ /* 0x000fea0003c00000 */
[----:B------:R-:W-:Y:S02]  /*c7d0*/  ELECT P6, UR62, PT ;  /* 0x00000000003e782f */ /* 0x000fe400038c0000 */
[----:B------:R-:W-:Y:S01]  /*c7e0*/  MOV R14, UR62 ;  /* 0x0000003e000e7c02 */ /* 0x000fe20008000f00 */
[----:B------:R-:W-:Y:S10]  /*c7f0*/  ENDCOLLECTIVE ;  /* 0x000000000000791b */ /* 0x000ff40003800000 */
.L_x_315:
[----:B------:R-:W-:Y:S05]  /*c800*/  BSYNC B0 ;  /* 0x0000000000007941 */ /* 0x000fea0003800000 */
.L_x_314:
[----:B------:R-:W-:Y:S05]  /*c810*/  BRA `(.L_x_316) ;  /* 0xfffffffc00187947 */ /* 0x000fea000383ffff */
.L_x_308:
[----:B0-----:R0:W1:Y:S02]  /*c820*/  SYNCS.PHASECHK.TRANS64.TRYWAIT P0, [R7+URZ], R4 ;  /* 0x00000004070075a7 */ /* 0x001064000800017f */
[----:B-1----:R-:W-:Y:S05]  /*c830*/  @!P0 NANOSLEEP.SYNCS 0x989680 ;  /* 0x009896800000895d */ /* 0x002fea0003900000 */
[----:B------:R-:W1:Y:S02]  /*c840*/  @!P0 SYNCS.PHASECHK.TRANS64 P0, [R7+URZ], R4 ;  /* 0x00000004070085a7 */ /* 0x000e64000800007f */
[----:B-1----:R-:W-:Y:S05]  /*c850*/  @!P0 BRA `(.L_x_308) ;  /* 0xfffffffc00f08947 */ /* 0x002fea000383ffff */
[----:B------:R-:W-:Y:S05]  /*c860*/  BRA `(.L_x_317) ;  /* 0xfffffffc00507947 */ /* 0x000fea000383ffff */
.L_x_318:
[----:B------:R-:W-:-:S00]  /*c870*/  BRA `(.L_x_318) ;  /* 0xfffffffc00fc7947 */ /* 0x000fc0000383ffff */
[----:B------:R-:W-:-:S00]  /*c880*/  NOP ;  /* 0x0000000000007918 */ /* 0x000fc00000000000 */
[----:B------:R-:W-:-:S00]  /*c890*/  NOP ;  /* 0x0000000000007918 */ /* 0x000fc00000000000 */
[----:B------:R-:W-:-:S00]  /*c8a0*/  NOP ;  /* 0x0000000000007918 */ /* 0x000fc00000000000 */
[----:B------:R-:W-:-:S00]  /*c8b0*/  NOP ;  /* 0x0000000000007918 */ /* 0x000fc00000000000 */
[----:B------:R-:W-:-:S00]  /*c8c0*/  NOP ;  /* 0x0000000000007918 */ /* 0x000fc00000000000 */
[----:B------:R-:W-:-:S00]  /*c8d0*/  NOP ;  /* 0x0000000000007918 */ /* 0x000fc00000000000 */
[----:B------:R-:W-:-:S00]  /*c8e0*/  NOP ;  /* 0x0000000000007918 */ /* 0x000fc00000000000 */
[----:B------:R-:W-:-:S00]  /*c8f0*/  NOP ;  /* 0x0000000000007918 */ /* 0x000fc00000000000 */
.L_x_319:


//--------------------- .nv.global.init           --------------------------
	.section	.nv.global.init,"aw",@progbits
.nv.global.init:
	.type		$str$22,@object
	.size		$str$22,($str$23 - $str$22)
$str$22:
        /*0000*/ 	.byte	0x6b, 0x5f, 0x74, 0x69, 0x6c, 0x65, 0x5f, 0x63, 0x6f, 0x75, 0x6e, 0x74, 0x20, 0x3e, 0x3d, 0x20
        /*0010*/ 	.byte	0x31, 0x00
	.type		$str$23,@object
	.size		$str$23,(__unnamed_1 - $str$23)
$str$23:
        /*0012*/ 	.byte	0x2f, 0x74, 0x6d, 0x70, 0x2f, 0x63, 0x75, 0x74, 0x6c, 0x61, 0x73, 0x73, 0x5f, 0x73, 0x77, 0x65
        /*0022*/ 	.byte	0x65, 0x70, 0x5f, 0x73, 0x72, 0x63, 0x2f, 0x69, 0x6e, 0x63, 0x6c, 0x75, 0x64, 0x65, 0x2f, 0x63
        /*0032*/ 	.byte	0x75, 0x74, 0x6c, 0x61, 0x73, 0x73, 0x2f, 0x67, 0x65, 0x6d, 0x6d, 0x2f, 0x63, 0x6f, 0x6c, 0x6c
        /*0042*/ 	.byte	0x65, 0x63, 0x74, 0x69, 0x76, 0x65, 0x2f, 0x73, 0x6d, 0x39, 0x30, 0x5f, 0x6d, 0x6d, 0x61, 0x5f
        /*0052*/ 	.byte	0x74, 0x6d, 0x61, 0x5f, 0x67, 0x6d, 0x6d, 0x61, 0x5f, 0x73, 0x73, 0x5f, 0x77, 0x61, 0x72, 0x70
        /*0062*/ 	.byte	0x73, 0x70, 0x65, 0x63, 0x69, 0x61, 0x6c, 0x69, 0x7a, 0x65, 0x64, 0x2e, 0x68, 0x70, 0x70, 0x00
	.type		__unnamed_1,@object
	.size		__unnamed_1,(.L_0 - __unnamed_1)
__unnamed_1:
        /*0072*/ 	.byte	0x76, 0x6f, 0x69, 0x64, 0x20, 0x63, 0x75, 0x74, 0x6c, 0x61, 0x73, 0x73, 0x3a, 0x3a, 0x67, 0x65
        /* <DEDUP_REMOVED lines=177> */
        /*0b92*/ 	.byte	0x3a, 0x69, 0x64, 0x65, 0x6e, 0x74, 0x69, 0x74, 0x79, 0x5d, 0x00
.L_0:


//--------------------- .nv.shared._ZN7cutlass13device_kernelINS_4gemm6kernel13GemmUniversalIN4cute5tupleIJiiiiEEENS1_10collective13CollectiveMmaINS1_34MainloopSm90TmaGmmaWarpSpecializedILi2ENS5_IJNS4_1CILi2EEENSA_ILi1EEESC_EEENS1_35KernelTmaWarpSpecializedCooperativeEEENS5_IJNSA_ILi256EEENSA_ILi128EEENSA_ILi64EEEEEENS_10tfloat32_tENS5_IJlSC_lEEESK_SL_NS4_8TiledMMAINS4_8MMA_AtomIJNS4_4SM904GMMA30MMA_64x128x8_F32TF32TF32_SS_TNILNSP_7ScaleInE1ELSR_1EEEEEENS4_6LayoutISD_NS5_IJSC_NSA_ILi0EEESV_EEEEENS5_IJNS4_10UnderscoreESY_SY_EEEEENS4_13SM90_TMA_LOADENS4_14ComposedLayoutINS4_7SwizzleILi3ELi4ELi3EEENS4_18smem_ptr_flag_bitsILi32EEENSU_INS5_IJNSA_ILi8EEENSA_ILi32EEEEEENS5_IJS18_SC_EEEEEEEvNS4_8identityENS4_23SM90_TMA_LOAD_MULTICASTES1C_vS1D_EENS_8epilogue10collective6detail29Sm90TmaWarpSpecializedAdapterINS1H_15DefaultEpilogueISK_SL_SL_NS1G_6thread17LinearCombinationISK_Li1EffLNS1L_9ScaleType4KindE0ELNS_15FloatRoundStyleE2ESK_EENS1_15EpilogueDefaultEEEEEvvEEEEvNT_6ParamsE --------------------------
	.section	.nv.shared._ZN7cutlass13device_kernelINS_4gemm6kernel13GemmUniversalIN4cute5tupleIJiiiiEEENS1_10collective13CollectiveMmaINS1_34MainloopSm90TmaGmmaWarpSpecializedILi2ENS5_IJNS4_1CILi2EEENSA_ILi1EEESC_EEENS1_35KernelTmaWarpSpecializedCooperativeEEENS5_IJNSA_ILi256EEENSA_ILi128EEENSA_ILi64EEEEEENS_10tfloat32_tENS5_IJlSC_lEEESK_SL_NS4_8TiledMMAINS4_8MMA_AtomIJNS4_4SM904GMMA30MMA_64x128x8_F32TF32TF32_SS_TNILNSP_7ScaleInE1ELSR_1EEEEEENS4_6LayoutISD_NS5_IJSC_NSA_ILi0EEESV_EEEEENS5_IJNS4_10UnderscoreESY_SY_EEEEENS4_13SM90_TMA_LOADENS4_14ComposedLayoutINS4_7SwizzleILi3ELi4ELi3EEENS4_18smem_ptr_flag_bitsILi32EEENSU_INS5_IJNSA_ILi8EEENSA_ILi32EEEEEENS5_IJS18_SC_EEEEEEEvNS4_8identityENS4_23SM90_TMA_LOAD_MULTICASTES1C_vS1D_EENS_8epilogue10collective6detail29Sm90TmaWarpSpecializedAdapterINS1H_15DefaultEpilogueISK_SL_SL_NS1G_6thread17LinearCombinationISK_Li1EffLNS1L_9ScaleType4KindE0ELNS_15FloatRoundStyleE2ESK_EENS1_15EpilogueDefaultEEEEEvvEEEEvNT_6ParamsE,"aw",@nobits
	.sectionflags	@""
	.align	16
	.zero		1024


//--------------------- .nv.shared.reserved.0     --------------------------
	.section	.nv.shared.reserved.0,"aw",@nobits
	.weak		__nv_reservedSMEM_offset_0_alias
	.size		__nv_reservedSMEM_offset_0_alias, 0, 0
	.other		__nv_reservedSMEM_offset_0_alias,@"STO_CUDA_RESERVED_SHARED STV_DEFAULT"
__nv_reservedSMEM_offset_0_alias:
	.zero		0


//--------------------- .nv.global                --------------------------
	.section	.nv.global,"aw",@nobits
.nv.global:
	.type		_ZN39_INTERNAL_181a34fd_4_k_cu_5dad48f2_65694cute1_E,@object
	.size		_ZN39_INTERNAL_181a34fd_4_k_cu_5dad48f2_65694cute1_E,(_ZN39_INTERNAL_181a34fd_4_k_cu_5dad48f2_65694cuda3std3__45__cpo6cbeginE - _ZN39_INTERNAL_181a34fd_4_k_cu_5dad48f2_65694cute1_E)
_ZN39_INTERNAL_181a34fd_4_k_cu_5dad48f2_65694cute1_E:
	.zero		1
	.type		_ZN39_INTERNAL_181a34fd_4_k_cu_5dad48f2_65694cuda3std3__45__cpo6cbeginE,@object
	.size		_ZN39_INTERNAL_181a34fd_4_k_cu_5dad48f2_65694cuda3std3__45__cpo6cbeginE,(_ZN39_INTERNAL_181a34fd_4_k_cu_5dad48f2_65694cuda3std3__48in_placeE - _ZN39_INTERNAL_181a34fd_4_k_cu_5dad48f2_65694cuda3std3__45__cpo6cbeginE)
_ZN39_INTERNAL_181a34fd_4_k_cu_5dad48f2_65694cuda3std3__45__cpo6cbeginE:
	.zero		1
	.type		_ZN39_INTERNAL_181a34fd_4_k_cu_5dad48f2_65694cuda3std3__48in_placeE,@object
	.size		_ZN39_INTERNAL_181a34fd_4_k_cu_5dad48f2_65694cuda3std3__48in_placeE,(_ZN39_INTERNAL_181a34fd_4_k_cu_5dad48f2_65694cuda3std6ranges3__45__cpo9iter_moveE - _ZN39_INTERNAL_181a34fd_4_k_cu_5dad48f2_65694cuda3std3__48in_placeE)
_ZN39_INTERNAL_181a34fd_4_k_cu_5dad48f2_65694cuda3std3__48in_placeE:
	.zero		1
	.type		_ZN39_INTERNAL_181a34fd_4_k_cu_5dad48f2_65694cuda3std6ranges3__45__cpo9iter_moveE,@object
	.size		_ZN39_INTERNAL_181a34fd_4_k_cu_5dad48f2_65694cuda3std6ranges3__45__cpo9iter_moveE,(_ZN39_INTERNAL_181a34fd_4_k_cu_5dad48f2_65694cuda3std3__45__cpo5beginE - _ZN39_INTERNAL_181a34fd_4_k_cu_5dad48f2_65694cuda3std6ranges3__45__cpo9iter_moveE)
_ZN39_INTERNAL_181a34fd_4_k_cu_5dad48f2_65694cuda3std6ranges3__45__cpo9iter_moveE:
	.zero		1
	.type		_ZN39_INTERNAL_181a34fd_4_k_cu_5dad48f2_65694cuda3std3__45__cpo5beginE,@object
	.size		_ZN39_INTERNAL_181a34fd_4_k_cu_5dad48f2_65694cuda3std3__45__cpo5beginE,(_ZN39_INTERNAL_181a34fd_4_k_cu_5dad48f2_65694cuda3std3__441_GLOBAL__N__181a34fd_4_k_cu_5dad48f2_65696ignoreE - _ZN39_INTERNAL_181a34fd_4_k_cu_5dad48f2_65694cuda3std3__45__cpo5beginE)
_ZN39_INTERNAL_181a34fd_4_k_cu_5dad48f2_65694cuda3std3__45__cpo5beginE:
	.zero		1
	.type		_ZN39_INTERNAL_181a34fd_4_k_cu_5dad48f2_65694cuda3std3__441_GLOBAL__N__181a34fd_4_k_cu_5dad48f2_65696ignoreE,@object
	.size		_ZN39_INTERNAL_181a34fd_4_k_cu_5dad48f2_65694cuda3std3__441_GLOBAL__N__181a34fd_4_k_cu_5dad48f2_65696ignoreE,(_ZN39_INTERNAL_181a34fd_4_k_cu_5dad48f2_65694cute7productE - _ZN39_INTERNAL_181a34fd_4_k_cu_5dad48f2_65694cuda3std3__441_GLOBAL__N__181a34fd_4_k_cu_5dad48f2_65696ignoreE)
_ZN39_INTERNAL_181a34fd_4_k_cu_5dad48f2_65694cuda3std3__441_GLOBAL__N__181a34fd_4_k_cu_5dad48f2_65696ignoreE:
	.zero		1
	.type		_ZN39_INTERNAL_181a34fd_4_k_cu_5dad48f2_65694cute7productE,@object
	.size		_ZN39_INTERNAL_181a34fd_4_k_cu_5dad48f2_65694cute7productE,(_ZN39_INTERNAL_181a34fd_4_k_cu_5dad48f2_65694cuda3std3__45__cpo3endE - _ZN39_INTERNAL_181a34fd_4_k_cu_5dad48f2_65694cute7productE)
_ZN39_INTERNAL_181a34fd_4_k_cu_5dad48f2_65694cute7productE:
	.zero		1
	.type		_ZN39_INTERNAL_181a34fd_4_k_cu_5dad48f2_65694cuda3std3__45__cpo3endE,@object
	.size		_ZN39_INTERNAL_181a34fd_4_k_cu_5dad48f2_65694cuda3std3__45__cpo3endE,(_ZN39_INTERNAL_181a34fd_4_k_cu_5dad48f2_65694cuda3std3__419piecewise_constructE - _ZN39_INTERNAL_181a34fd_4_k_cu_5dad48f2_65694cuda3std3__45__cpo3endE)
_ZN39_INTERNAL_181a34fd_4_k_cu_5dad48f2_65694cuda3std3__45__cpo3endE:
	.zero		1
	.type		_ZN39_INTERNAL_181a34fd_4_k_cu_5dad48f2_65694cuda3std3__419piecewise_constructE,@object
	.size		_ZN39_INTERNAL_181a34fd_4_k_cu_5dad48f2_65694cuda3std3__419piecewise_constructE,(_ZN39_INTERNAL_181a34fd_4_k_cu_5dad48f2_65694cuda3std3__45__cpo4cendE - _ZN39_INTERNAL_181a34fd_4_k_cu_5dad48f2_65694cuda3std3__419piecewise_constructE)
_ZN39_INTERNAL_181a34fd_4_k_cu_5dad48f2_65694cuda3std3__419piecewise_constructE:
	.zero		1
	.type		_ZN39_INTERNAL_181a34fd_4_k_cu_5dad48f2_65694cuda3std3__45__cpo4cendE,@object
	.size		_ZN39_INTERNAL_181a34fd_4_k_cu_5dad48f2_65694cuda3std3__45__cpo4cendE,(_ZN39_INTERNAL_181a34fd_4_k_cu_5dad48f2_65694cuda3std6ranges3__45__cpo4swapE - _ZN39_INTERNAL_181a34fd_4_k_cu_5dad48f2_65694cuda3std3__45__cpo4cendE)
_ZN39_INTERNAL_181a34fd_4_k_cu_5dad48f2_65694cuda3std3__45__cpo4cendE:
	.zero		1
	.type		_ZN39_INTERNAL_181a34fd_4_k_cu_5dad48f2_65694cuda3std6ranges3__45__cpo4swapE,@object
	.size		_ZN39_INTERNAL_181a34fd_4_k_cu_5dad48f2_65694cuda3std6ranges3__45__cpo4swapE,(.L_8 - _ZN39_INTERNAL_181a34fd_4_k_cu_5dad48f2_65694cuda3std6ranges3__45__cpo4swapE)
_ZN39_INTERNAL_181a34fd_4_k_cu_5dad48f2_65694cuda3std6ranges3__45__cpo4swapE:
	.zero		1
.L_8:


//--------------------- .nv.constant0._ZN7cutlass13device_kernelINS_4gemm6kernel13GemmUniversalIN4cute5tupleIJiiiiEEENS1_10collective13CollectiveMmaINS1_34MainloopSm90TmaGmmaWarpSpecializedILi2ENS5_IJNS4_1CILi2EEENSA_ILi1EEESC_EEENS1_35KernelTmaWarpSpecializedCooperativeEEENS5_IJNSA_ILi256EEENSA_ILi128EEENSA_ILi64EEEEEENS_10tfloat32_tENS5_IJlSC_lEEESK_SL_NS4_8TiledMMAINS4_8MMA_AtomIJNS4_4SM904GMMA30MMA_64x128x8_F32TF32TF32_SS_TNILNSP_7ScaleInE1ELSR_1EEEEEENS4_6LayoutISD_NS5_IJSC_NSA_ILi0EEESV_EEEEENS5_IJNS4_10UnderscoreESY_SY_EEEEENS4_13SM90_TMA_LOADENS4_14ComposedLayoutINS4_7SwizzleILi3ELi4ELi3EEENS4_18smem_ptr_flag_bitsILi32EEENSU_INS5_IJNSA_ILi8EEENSA_ILi32EEEEEENS5_IJS18_SC_EEEEEEEvNS4_8identityENS4_23SM90_TMA_LOAD_MULTICASTES1C_vS1D_EENS_8epilogue10collective6detail29Sm90TmaWarpSpecializedAdapterINS1H_15DefaultEpilogueISK_SL_SL_NS1G_6thread17LinearCombinationISK_Li1EffLNS1L_9ScaleType4KindE0ELNS_15FloatRoundStyleE2ESK_EENS1_15EpilogueDefaultEEEEEvvEEEEvNT_6ParamsE --------------------------
	.section	.nv.constant0._ZN7cutlass13device_kernelINS_4gemm6kernel13GemmUniversalIN4cute5tupleIJiiiiEEENS1_10collective13CollectiveMmaINS1_34MainloopSm90TmaGmmaWarpSpecializedILi2ENS5_IJNS4_1CILi2EEENSA_ILi1EEESC_EEENS1_35KernelTmaWarpSpecializedCooperativeEEENS5_IJNSA_ILi256EEENSA_ILi128EEENSA_ILi64EEEEEENS_10tfloat32_tENS5_IJlSC_lEEESK_SL_NS4_8TiledMMAINS4_8MMA_AtomIJNS4_4SM904GMMA30MMA_64x128x8_F32TF32TF32_SS_TNILNSP_7ScaleInE1ELSR_1EEEEEENS4_6LayoutISD_NS5_IJSC_NSA_ILi0EEESV_EEEEENS5_IJNS4_10UnderscoreESY_SY_EEEEENS4_13SM90_TMA_LOADENS4_14ComposedLayoutINS4_7SwizzleILi3ELi4ELi3EEENS4_18smem_ptr_flag_bitsILi32EEENSU_INS5_IJNSA_ILi8EEENSA_ILi32EEEEEENS5_IJS18_SC_EEEEEEEvNS4_8identityENS4_23SM90_TMA_LOAD_MULTICASTES1C_vS1D_EENS_8epilogue10collective6detail29Sm90TmaWarpSpecializedAdapterINS1H_15DefaultEpilogueISK_SL_SL_NS1G_6thread17LinearCombinationISK_Li1EffLNS1L_9ScaleType4KindE0ELNS_15FloatRoundStyleE2ESK_EENS1_15EpilogueDefaultEEEEEvvEEEEvNT_6ParamsE,"a",@progbits
	.sectionflags	@""
	.align	4
.nv.constant0._ZN7cutlass13device_kernelINS_4gemm6kernel13GemmUniversalIN4cute5tupleIJiiiiEEENS1_10collective13CollectiveMmaINS1_34MainloopSm90TmaGmmaWarpSpecializedILi2ENS5_IJNS4_1CILi2EEENSA_ILi1EEESC_EEENS1_35KernelTmaWarpSpecializedCooperativeEEENS5_IJNSA_ILi256EEENSA_ILi128EEENSA_ILi64EEEEEENS_10tfloat32_tENS5_IJlSC_lEEESK_SL_NS4_8TiledMMAINS4_8MMA_AtomIJNS4_4SM904GMMA30MMA_64x128x8_F32TF32TF32_SS_TNILNSP_7ScaleInE1ELSR_1EEEEEENS4_6LayoutISD_NS5_IJSC_NSA_ILi0EEESV_EEEEENS5_IJNS4_10UnderscoreESY_SY_EEEEENS4_13SM90_TMA_LOADENS4_14ComposedLayoutINS4_7SwizzleILi3ELi4ELi3EEENS4_18smem_ptr_flag_bitsILi32EEENSU_INS5_IJNSA_ILi8EEENSA_ILi32EEEEEENS5_IJS18_SC_EEEEEEEvNS4_8identityENS4_23SM90_TMA_LOAD_MULTICASTES1C_vS1D_EENS_8epilogue10collective6detail29Sm90TmaWarpSpecializedAdapterINS1H_15DefaultEpilogueISK_SL_SL_NS1G_6thread17LinearCombinationISK_Li1EffLNS1L_9ScaleType4KindE0ELNS_15FloatRoundStyleE2ESK_EENS1_15EpilogueDefaultEEEEEvvEEEEvNT_6ParamsE:
	.zero		1664


//--------------------- SYMBOLS --------------------------

	.type		.nv.reservedSmem.offset0,@object
	.size		.nv.reservedSmem.offset0,0x4
	.type		__assertfail,@function
